//
// Generated by NVIDIA NVVM Compiler
//
// Compiler Build ID: CL-36424714
// Cuda compilation tools, release 13.0, V13.0.88
// Based on NVVM 20.0.0
//

.version 9.0
.target sm_100
.address_size 64

	// .globl	_Z13sum_reductionPdS_
// _ZZ13sum_reductionPdS_E11partial_sum has been demoted

.visible .entry _Z13sum_reductionPdS_(
	.param .u64 .ptr .align 1 _Z13sum_reductionPdS__param_0,
	.param .u64 .ptr .align 1 _Z13sum_reductionPdS__param_1
)
{
	.reg .pred 	%p<5>;
	.reg .b32 	%r<16>;
	.reg .b32 	%f<6>;
	.reg .b64 	%rd<11>;
	.reg .b64 	%fd<5>;
	// demoted variable
	.shared .align 4 .b8 _ZZ13sum_reductionPdS_E11partial_sum[4096];
	ld.param.u64 	%rd2, [_Z13sum_reductionPdS__param_0];
	ld.param.u64 	%rd1, [_Z13sum_reductionPdS__param_1];
	cvta.to.global.u64 	%rd3, %rd2;
	mov.u32 	%r1, %ctaid.x;
	mov.u32 	%r15, %ntid.x;
	mul.lo.s32 	%r7, %r15, %r1;
	shl.b32 	%r8, %r7, 1;
	mov.u32 	%r3, %tid.x;
	add.s32 	%r9, %r8, %r3;
	mul.wide.s32 	%rd4, %r9, 8;
	add.s64 	%rd5, %rd3, %rd4;
	ld.global.f64 	%fd1, [%rd5];
	add.s32 	%r10, %r9, %r15;
	mul.wide.u32 	%rd6, %r10, 8;
	add.s64 	%rd7, %rd3, %rd6;
	ld.global.f64 	%fd2, [%rd7];
	add.f64 	%fd3, %fd1, %fd2;
	cvt.rn.f32.f64 	%f1, %fd3;
	shl.b32 	%r11, %r3, 2;
	mov.u32 	%r12, _ZZ13sum_reductionPdS_E11partial_sum;
	add.s32 	%r4, %r12, %r11;
	st.shared.f32 	[%r4], %f1;
	bar.sync 	0;
	setp.lt.u32 	%p1, %r15, 2;
	@%p1 bra 	$L__BB0_4;
$L__BB0_1:
	shr.u32 	%r6, %r15, 1;
	setp.ge.u32 	%p2, %r3, %r6;
	@%p2 bra 	$L__BB0_3;
	shl.b32 	%r13, %r6, 2;
	add.s32 	%r14, %r4, %r13;
	ld.shared.f32 	%f2, [%r14];
	ld.shared.f32 	%f3, [%r4];
	add.f32 	%f4, %f2, %f3;
	st.shared.f32 	[%r4], %f4;
$L__BB0_3:
	bar.sync 	0;
	setp.gt.u32 	%p3, %r15, 3;
	mov.u32 	%r15, %r6;
	@%p3 bra 	$L__BB0_1;
$L__BB0_4:
	setp.ne.s32 	%p4, %r3, 0;
	@%p4 bra 	$L__BB0_6;
	ld.shared.f32 	%f5, [_ZZ13sum_reductionPdS_E11partial_sum];
	cvt.f64.f32 	%fd4, %f5;
	cvta.to.global.u64 	%rd8, %rd1;
	mul.wide.u32 	%rd9, %r1, 8;
	add.s64 	%rd10, %rd8, %rd9;
	st.global.f64 	[%rd10], %fd4;
$L__BB0_6:
	ret;

}
	// .globl	_Z16set_array_kernelPddm
.visible .entry _Z16set_array_kernelPddm(
	.param .u64 .ptr .align 1 _Z16set_array_kernelPddm_param_0,
	.param .f64 _Z16set_array_kernelPddm_param_1,
	.param .u64 _Z16set_array_kernelPddm_param_2
)
{
	.reg .pred 	%p<2>;
	.reg .b32 	%r<5>;
	.reg .b64 	%rd<7>;
	.reg .b64 	%fd<2>;

	ld.param.u64 	%rd2, [_Z16set_array_kernelPddm_param_0];
	ld.param.f64 	%fd1, [_Z16set_array_kernelPddm_param_1];
	ld.param.u64 	%rd3, [_Z16set_array_kernelPddm_param_2];
	mov.u32 	%r1, %tid.x;
	mov.u32 	%r2, %ctaid.x;
	mov.u32 	%r3, %ntid.x;
	mad.lo.s32 	%r4, %r2, %r3, %r1;
	cvt.s64.s32 	%rd1, %r4;
	setp.le.u64 	%p1, %rd3, %rd1;
	@%p1 bra 	$L__BB1_2;
	cvta.to.global.u64 	%rd4, %rd2;
	shl.b64 	%rd5, %rd1, 3;
	add.s64 	%rd6, %rd4, %rd5;
	st.global.f64 	[%rd6], %fd1;
$L__BB1_2:
	ret;

}
	// .globl	_Z17sum_arrays_kernelPdS_S_m
.visible .entry _Z17sum_arrays_kernelPdS_S_m(
	.param .u64 .ptr .align 1 _Z17sum_arrays_kernelPdS_S_m_param_0,
	.param .u64 .ptr .align 1 _Z17sum_arrays_kernelPdS_S_m_param_1,
	.param .u64 .ptr .align 1 _Z17sum_arrays_kernelPdS_S_m_param_2,
	.param .u64 _Z17sum_arrays_kernelPdS_S_m_param_3
)
{
	.reg .pred 	%p<2>;
	.reg .b32 	%r<5>;
	.reg .b64 	%rd<13>;
	.reg .b64 	%fd<4>;

	ld.param.u64 	%rd2, [_Z17sum_arrays_kernelPdS_S_m_param_0];
	ld.param.u64 	%rd3, [_Z17sum_arrays_kernelPdS_S_m_param_1];
	ld.param.u64 	%rd4, [_Z17sum_arrays_kernelPdS_S_m_param_2];
	ld.param.u64 	%rd5, [_Z17sum_arrays_kernelPdS_S_m_param_3];
	mov.u32 	%r1, %tid.x;
	mov.u32 	%r2, %ctaid.x;
	mov.u32 	%r3, %ntid.x;
	mad.lo.s32 	%r4, %r2, %r3, %r1;
	cvt.s64.s32 	%rd1, %r4;
	setp.le.u64 	%p1, %rd5, %rd1;
	@%p1 bra 	$L__BB2_2;
	cvta.to.global.u64 	%rd6, %rd2;
	cvta.to.global.u64 	%rd7, %rd3;
	cvta.to.global.u64 	%rd8, %rd4;
	shl.b64 	%rd9, %rd1, 3;
	add.s64 	%rd10, %rd6, %rd9;
	ld.global.f64 	%fd1, [%rd10];
	add.s64 	%rd11, %rd7, %rd9;
	ld.global.f64 	%fd2, [%rd11];
	add.f64 	%fd3, %fd1, %fd2;
	add.s64 	%rd12, %rd8, %rd9;
	st.global.f64 	[%rd12], %fd3;
$L__BB2_2:
	ret;

}
	// .globl	_Z22sum_accu_arrays_kernelPdS_S_m
.visible .entry _Z22sum_accu_arrays_kernelPdS_S_m(
	.param .u64 .ptr .align 1 _Z22sum_accu_arrays_kernelPdS_S_m_param_0,
	.param .u64 .ptr .align 1 _Z22sum_accu_arrays_kernelPdS_S_m_param_1,
	.param .u64 .ptr .align 1 _Z22sum_accu_arrays_kernelPdS_S_m_param_2,
	.param .u64 _Z22sum_accu_arrays_kernelPdS_S_m_param_3
)
{
	.reg .pred 	%p<2>;
	.reg .b32 	%r<5>;
	.reg .b64 	%rd<13>;
	.reg .b64 	%fd<6>;

	ld.param.u64 	%rd2, [_Z22sum_accu_arrays_kernelPdS_S_m_param_0];
	ld.param.u64 	%rd3, [_Z22sum_accu_arrays_kernelPdS_S_m_param_1];
	ld.param.u64 	%rd4, [_Z22sum_accu_arrays_kernelPdS_S_m_param_2];
	ld.param.u64 	%rd5, [_Z22sum_accu_arrays_kernelPdS_S_m_param_3];
	mov.u32 	%r1, %tid.x;
	mov.u32 	%r2, %ctaid.x;
	mov.u32 	%r3, %ntid.x;
	mad.lo.s32 	%r4, %r2, %r3, %r1;
	cvt.s64.s32 	%rd1, %r4;
	setp.le.u64 	%p1, %rd5, %rd1;
	@%p1 bra 	$L__BB3_2;
	cvta.to.global.u64 	%rd6, %rd2;
	cvta.to.global.u64 	%rd7, %rd3;
	cvta.to.global.u64 	%rd8, %rd4;
	shl.b64 	%rd9, %rd1, 3;
	add.s64 	%rd10, %rd6, %rd9;
	ld.global.f64 	%fd1, [%rd10];
	add.s64 	%rd11, %rd7, %rd9;
	ld.global.f64 	%fd2, [%rd11];
	add.f64 	%fd3, %fd1, %fd2;
	add.s64 	%rd12, %rd8, %rd9;
	ld.global.f64 	%fd4, [%rd12];
	add.f64 	%fd5, %fd4, %fd3;
	st.global.f64 	[%rd12], %fd5;
$L__BB3_2:
	ret;

}
	// .globl	_Z22sum_accu_scalar_kernelPddS_m
.visible .entry _Z22sum_accu_scalar_kernelPddS_m(
	.param .u64 .ptr .align 1 _Z22sum_accu_scalar_kernelPddS_m_param_0,
	.param .f64 _Z22sum_accu_scalar_kernelPddS_m_param_1,
	.param .u64 .ptr .align 1 _Z22sum_accu_scalar_kernelPddS_m_param_2,
	.param .u64 _Z22sum_accu_scalar_kernelPddS_m_param_3
)
{
	.reg .pred 	%p<2>;
	.reg .b32 	%r<5>;
	.reg .b64 	%rd<10>;
	.reg .b64 	%fd<6>;

	ld.param.u64 	%rd2, [_Z22sum_accu_scalar_kernelPddS_m_param_0];
	ld.param.f64 	%fd1, [_Z22sum_accu_scalar_kernelPddS_m_param_1];
	ld.param.u64 	%rd3, [_Z22sum_accu_scalar_kernelPddS_m_param_2];
	ld.param.u64 	%rd4, [_Z22sum_accu_scalar_kernelPddS_m_param_3];
	mov.u32 	%r1, %tid.x;
	mov.u32 	%r2, %ctaid.x;
	mov.u32 	%r3, %ntid.x;
	mad.lo.s32 	%r4, %r2, %r3, %r1;
	cvt.s64.s32 	%rd1, %r4;
	setp.le.u64 	%p1, %rd4, %rd1;
	@%p1 bra 	$L__BB4_2;
	cvta.to.global.u64 	%rd5, %rd2;
	cvta.to.global.u64 	%rd6, %rd3;
	shl.b64 	%rd7, %rd1, 3;
	add.s64 	%rd8, %rd5, %rd7;
	ld.global.f64 	%fd2, [%rd8];
	add.f64 	%fd3, %fd1, %fd2;
	add.s64 	%rd9, %rd6, %rd7;
	ld.global.f64 	%fd4, [%rd9];
	add.f64 	%fd5, %fd4, %fd3;
	st.global.f64 	[%rd9], %fd5;
$L__BB4_2:
	ret;

}
	// .globl	_Z17sub_arrays_kernelPdS_S_m
.visible .entry _Z17sub_arrays_kernelPdS_S_m(
	.param .u64 .ptr .align 1 _Z17sub_arrays_kernelPdS_S_m_param_0,
	.param .u64 .ptr .align 1 _Z17sub_arrays_kernelPdS_S_m_param_1,
	.param .u64 .ptr .align 1 _Z17sub_arrays_kernelPdS_S_m_param_2,
	.param .u64 _Z17sub_arrays_kernelPdS_S_m_param_3
)
{
	.reg .pred 	%p<2>;
	.reg .b32 	%r<5>;
	.reg .b64 	%rd<13>;
	.reg .b64 	%fd<4>;

	ld.param.u64 	%rd2, [_Z17sub_arrays_kernelPdS_S_m_param_0];
	ld.param.u64 	%rd3, [_Z17sub_arrays_kernelPdS_S_m_param_1];
	ld.param.u64 	%rd4, [_Z17sub_arrays_kernelPdS_S_m_param_2];
	ld.param.u64 	%rd5, [_Z17sub_arrays_kernelPdS_S_m_param_3];
	mov.u32 	%r1, %tid.x;
	mov.u32 	%r2, %ctaid.x;
	mov.u32 	%r3, %ntid.x;
	mad.lo.s32 	%r4, %r2, %r3, %r1;
	cvt.s64.s32 	%rd1, %r4;
	setp.le.u64 	%p1, %rd5, %rd1;
	@%p1 bra 	$L__BB5_2;
	cvta.to.global.u64 	%rd6, %rd2;
	cvta.to.global.u64 	%rd7, %rd3;
	cvta.to.global.u64 	%rd8, %rd4;
	shl.b64 	%rd9, %rd1, 3;
	add.s64 	%rd10, %rd6, %rd9;
	ld.global.f64 	%fd1, [%rd10];
	add.s64 	%rd11, %rd7, %rd9;
	ld.global.f64 	%fd2, [%rd11];
	sub.f64 	%fd3, %fd1, %fd2;
	add.s64 	%rd12, %rd8, %rd9;
	st.global.f64 	[%rd12], %fd3;
$L__BB5_2:
	ret;

}
	// .globl	_Z22sub_accu_arrays_kernelPdS_S_m
.visible .entry _Z22sub_accu_arrays_kernelPdS_S_m(
	.param .u64 .ptr .align 1 _Z22sub_accu_arrays_kernelPdS_S_m_param_0,
	.param .u64 .ptr .align 1 _Z22sub_accu_arrays_kernelPdS_S_m_param_1,
	.param .u64 .ptr .align 1 _Z22sub_accu_arrays_kernelPdS_S_m_param_2,
	.param .u64 _Z22sub_accu_arrays_kernelPdS_S_m_param_3
)
{
	.reg .pred 	%p<2>;
	.reg .b32 	%r<5>;
	.reg .b64 	%rd<13>;
	.reg .b64 	%fd<6>;

	ld.param.u64 	%rd2, [_Z22sub_accu_arrays_kernelPdS_S_m_param_0];
	ld.param.u64 	%rd3, [_Z22sub_accu_arrays_kernelPdS_S_m_param_1];
	ld.param.u64 	%rd4, [_Z22sub_accu_arrays_kernelPdS_S_m_param_2];
	ld.param.u64 	%rd5, [_Z22sub_accu_arrays_kernelPdS_S_m_param_3];
	mov.u32 	%r1, %tid.x;
	mov.u32 	%r2, %ctaid.x;
	mov.u32 	%r3, %ntid.x;
	mad.lo.s32 	%r4, %r2, %r3, %r1;
	cvt.s64.s32 	%rd1, %r4;
	setp.le.u64 	%p1, %rd5, %rd1;
	@%p1 bra 	$L__BB6_2;
	cvta.to.global.u64 	%rd6, %rd2;
	cvta.to.global.u64 	%rd7, %rd3;
	cvta.to.global.u64 	%rd8, %rd4;
	shl.b64 	%rd9, %rd1, 3;
	add.s64 	%rd10, %rd6, %rd9;
	ld.global.f64 	%fd1, [%rd10];
	add.s64 	%rd11, %rd7, %rd9;
	ld.global.f64 	%fd2, [%rd11];
	sub.f64 	%fd3, %fd1, %fd2;
	add.s64 	%rd12, %rd8, %rd9;
	ld.global.f64 	%fd4, [%rd12];
	add.f64 	%fd5, %fd4, %fd3;
	st.global.f64 	[%rd12], %fd5;
$L__BB6_2:
	ret;

}
	// .globl	_Z17mul_arrays_kernelPdS_S_m
.visible .entry _Z17mul_arrays_kernelPdS_S_m(
	.param .u64 .ptr .align 1 _Z17mul_arrays_kernelPdS_S_m_param_0,
	.param .u64 .ptr .align 1 _Z17mul_arrays_kernelPdS_S_m_param_1,
	.param .u64 .ptr .align 1 _Z17mul_arrays_kernelPdS_S_m_param_2,
	.param .u64 _Z17mul_arrays_kernelPdS_S_m_param_3
)
{
	.reg .pred 	%p<2>;
	.reg .b32 	%r<5>;
	.reg .b64 	%rd<13>;
	.reg .b64 	%fd<4>;

	ld.param.u64 	%rd2, [_Z17mul_arrays_kernelPdS_S_m_param_0];
	ld.param.u64 	%rd3, [_Z17mul_arrays_kernelPdS_S_m_param_1];
	ld.param.u64 	%rd4, [_Z17mul_arrays_kernelPdS_S_m_param_2];
	ld.param.u64 	%rd5, [_Z17mul_arrays_kernelPdS_S_m_param_3];
	mov.u32 	%r1, %tid.x;
	mov.u32 	%r2, %ctaid.x;
	mov.u32 	%r3, %ntid.x;
	mad.lo.s32 	%r4, %r2, %r3, %r1;
	cvt.s64.s32 	%rd1, %r4;
	setp.le.u64 	%p1, %rd5, %rd1;
	@%p1 bra 	$L__BB7_2;
	cvta.to.global.u64 	%rd6, %rd2;
	cvta.to.global.u64 	%rd7, %rd3;
	cvta.to.global.u64 	%rd8, %rd4;
	shl.b64 	%rd9, %rd1, 3;
	add.s64 	%rd10, %rd6, %rd9;
	ld.global.f64 	%fd1, [%rd10];
	add.s64 	%rd11, %rd7, %rd9;
	ld.global.f64 	%fd2, [%rd11];
	mul.f64 	%fd3, %fd1, %fd2;
	add.s64 	%rd12, %rd8, %rd9;
	st.global.f64 	[%rd12], %fd3;
$L__BB7_2:
	ret;

}
	// .globl	_Z22mul_accu_arrays_kernelPdS_S_m
.visible .entry _Z22mul_accu_arrays_kernelPdS_S_m(
	.param .u64 .ptr .align 1 _Z22mul_accu_arrays_kernelPdS_S_m_param_0,
	.param .u64 .ptr .align 1 _Z22mul_accu_arrays_kernelPdS_S_m_param_1,
	.param .u64 .ptr .align 1 _Z22mul_accu_arrays_kernelPdS_S_m_param_2,
	.param .u64 _Z22mul_accu_arrays_kernelPdS_S_m_param_3
)
{
	.reg .pred 	%p<2>;
	.reg .b32 	%r<5>;
	.reg .b64 	%rd<13>;
	.reg .b64 	%fd<5>;

	ld.param.u64 	%rd2, [_Z22mul_accu_arrays_kernelPdS_S_m_param_0];
	ld.param.u64 	%rd3, [_Z22mul_accu_arrays_kernelPdS_S_m_param_1];
	ld.param.u64 	%rd4, [_Z22mul_accu_arrays_kernelPdS_S_m_param_2];
	ld.param.u64 	%rd5, [_Z22mul_accu_arrays_kernelPdS_S_m_param_3];
	mov.u32 	%r1, %tid.x;
	mov.u32 	%r2, %ctaid.x;
	mov.u32 	%r3, %ntid.x;
	mad.lo.s32 	%r4, %r2, %r3, %r1;
	cvt.s64.s32 	%rd1, %r4;
	setp.le.u64 	%p1, %rd5, %rd1;
	@%p1 bra 	$L__BB8_2;
	cvta.to.global.u64 	%rd6, %rd2;
	cvta.to.global.u64 	%rd7, %rd3;
	cvta.to.global.u64 	%rd8, %rd4;
	shl.b64 	%rd9, %rd1, 3;
	add.s64 	%rd10, %rd6, %rd9;
	ld.global.f64 	%fd1, [%rd10];
	add.s64 	%rd11, %rd7, %rd9;
	ld.global.f64 	%fd2, [%rd11];
	add.s64 	%rd12, %rd8, %rd9;
	ld.global.f64 	%fd3, [%rd12];
	fma.rn.f64 	%fd4, %fd1, %fd2, %fd3;
	st.global.f64 	[%rd12], %fd4;
$L__BB8_2:
	ret;

}
	// .globl	_Z22mul_accu_scalar_kernelPddS_m
.visible .entry _Z22mul_accu_scalar_kernelPddS_m(
	.param .u64 .ptr .align 1 _Z22mul_accu_scalar_kernelPddS_m_param_0,
	.param .f64 _Z22mul_accu_scalar_kernelPddS_m_param_1,
	.param .u64 .ptr .align 1 _Z22mul_accu_scalar_kernelPddS_m_param_2,
	.param .u64 _Z22mul_accu_scalar_kernelPddS_m_param_3
)
{
	.reg .pred 	%p<2>;
	.reg .b32 	%r<5>;
	.reg .b64 	%rd<10>;
	.reg .b64 	%fd<5>;

	ld.param.u64 	%rd2, [_Z22mul_accu_scalar_kernelPddS_m_param_0];
	ld.param.f64 	%fd1, [_Z22mul_accu_scalar_kernelPddS_m_param_1];
	ld.param.u64 	%rd3, [_Z22mul_accu_scalar_kernelPddS_m_param_2];
	ld.param.u64 	%rd4, [_Z22mul_accu_scalar_kernelPddS_m_param_3];
	mov.u32 	%r1, %tid.x;
	mov.u32 	%r2, %ctaid.x;
	mov.u32 	%r3, %ntid.x;
	mad.lo.s32 	%r4, %r2, %r3, %r1;
	cvt.s64.s32 	%rd1, %r4;
	setp.le.u64 	%p1, %rd4, %rd1;
	@%p1 bra 	$L__BB9_2;
	cvta.to.global.u64 	%rd5, %rd2;
	cvta.to.global.u64 	%rd6, %rd3;
	shl.b64 	%rd7, %rd1, 3;
	add.s64 	%rd8, %rd5, %rd7;
	ld.global.f64 	%fd2, [%rd8];
	add.s64 	%rd9, %rd6, %rd7;
	ld.global.f64 	%fd3, [%rd9];
	fma.rn.f64 	%fd4, %fd1, %fd2, %fd3;
	st.global.f64 	[%rd9], %fd4;
$L__BB9_2:
	ret;

}
	// .globl	_Z17div_arrays_kernelPdS_S_m
.visible .entry _Z17div_arrays_kernelPdS_S_m(
	.param .u64 .ptr .align 1 _Z17div_arrays_kernelPdS_S_m_param_0,
	.param .u64 .ptr .align 1 _Z17div_arrays_kernelPdS_S_m_param_1,
	.param .u64 .ptr .align 1 _Z17div_arrays_kernelPdS_S_m_param_2,
	.param .u64 _Z17div_arrays_kernelPdS_S_m_param_3
)
{
	.reg .pred 	%p<2>;
	.reg .b32 	%r<5>;
	.reg .b64 	%rd<13>;
	.reg .b64 	%fd<4>;

	ld.param.u64 	%rd2, [_Z17div_arrays_kernelPdS_S_m_param_0];
	ld.param.u64 	%rd3, [_Z17div_arrays_kernelPdS_S_m_param_1];
	ld.param.u64 	%rd4, [_Z17div_arrays_kernelPdS_S_m_param_2];
	ld.param.u64 	%rd5, [_Z17div_arrays_kernelPdS_S_m_param_3];
	mov.u32 	%r1, %tid.x;
	mov.u32 	%r2, %ctaid.x;
	mov.u32 	%r3, %ntid.x;
	mad.lo.s32 	%r4, %r2, %r3, %r1;
	cvt.s64.s32 	%rd1, %r4;
	setp.le.u64 	%p1, %rd5, %rd1;
	@%p1 bra 	$L__BB10_2;
	cvta.to.global.u64 	%rd6, %rd2;
	cvta.to.global.u64 	%rd7, %rd3;
	cvta.to.global.u64 	%rd8, %rd4;
	shl.b64 	%rd9, %rd1, 3;
	add.s64 	%rd10, %rd6, %rd9;
	ld.global.f64 	%fd1, [%rd10];
	add.s64 	%rd11, %rd7, %rd9;
	ld.global.f64 	%fd2, [%rd11];
	div.rn.f64 	%fd3, %fd1, %fd2;
	add.s64 	%rd12, %rd8, %rd9;
	st.global.f64 	[%rd12], %fd3;
$L__BB10_2:
	ret;

}
	// .globl	_Z22div_accu_arrays_kernelPdS_S_m
.visible .entry _Z22div_accu_arrays_kernelPdS_S_m(
	.param .u64 .ptr .align 1 _Z22div_accu_arrays_kernelPdS_S_m_param_0,
	.param .u64 .ptr .align 1 _Z22div_accu_arrays_kernelPdS_S_m_param_1,
	.param .u64 .ptr .align 1 _Z22div_accu_arrays_kernelPdS_S_m_param_2,
	.param .u64 _Z22div_accu_arrays_kernelPdS_S_m_param_3
)
{
	.reg .pred 	%p<2>;
	.reg .b32 	%r<5>;
	.reg .b64 	%rd<13>;
	.reg .b64 	%fd<6>;

	ld.param.u64 	%rd2, [_Z22div_accu_arrays_kernelPdS_S_m_param_0];
	ld.param.u64 	%rd3, [_Z22div_accu_arrays_kernelPdS_S_m_param_1];
	ld.param.u64 	%rd4, [_Z22div_accu_arrays_kernelPdS_S_m_param_2];
	ld.param.u64 	%rd5, [_Z22div_accu_arrays_kernelPdS_S_m_param_3];
	mov.u32 	%r1, %tid.x;
	mov.u32 	%r2, %ctaid.x;
	mov.u32 	%r3, %ntid.x;
	mad.lo.s32 	%r4, %r2, %r3, %r1;
	cvt.s64.s32 	%rd1, %r4;
	setp.le.u64 	%p1, %rd5, %rd1;
	@%p1 bra 	$L__BB11_2;
	cvta.to.global.u64 	%rd6, %rd2;
	cvta.to.global.u64 	%rd7, %rd3;
	cvta.to.global.u64 	%rd8, %rd4;
	shl.b64 	%rd9, %rd1, 3;
	add.s64 	%rd10, %rd6, %rd9;
	ld.global.f64 	%fd1, [%rd10];
	add.s64 	%rd11, %rd7, %rd9;
	ld.global.f64 	%fd2, [%rd11];
	div.rn.f64 	%fd3, %fd1, %fd2;
	add.s64 	%rd12, %rd8, %rd9;
	ld.global.f64 	%fd4, [%rd12];
	add.f64 	%fd5, %fd4, %fd3;
	st.global.f64 	[%rd12], %fd5;
$L__BB11_2:
	ret;

}
	// .globl	_Z13matmul_kernelPdS_S_mmmm
.visible .entry _Z13matmul_kernelPdS_S_mmmm(
	.param .u64 .ptr .align 1 _Z13matmul_kernelPdS_S_mmmm_param_0,
	.param .u64 .ptr .align 1 _Z13matmul_kernelPdS_S_mmmm_param_1,
	.param .u64 .ptr .align 1 _Z13matmul_kernelPdS_S_mmmm_param_2,
	.param .u64 _Z13matmul_kernelPdS_S_mmmm_param_3,
	.param .u64 _Z13matmul_kernelPdS_S_mmmm_param_4,
	.param .u64 _Z13matmul_kernelPdS_S_mmmm_param_5,
	.param .u64 _Z13matmul_kernelPdS_S_mmmm_param_6
)
{
	.reg .pred 	%p<23>;
	.reg .b64 	%rd<120>;
	.reg .b64 	%fd<56>;

	ld.param.u64 	%rd43, [_Z13matmul_kernelPdS_S_mmmm_param_0];
	ld.param.u64 	%rd44, [_Z13matmul_kernelPdS_S_mmmm_param_1];
	ld.param.u64 	%rd45, [_Z13matmul_kernelPdS_S_mmmm_param_2];
	ld.param.u64 	%rd40, [_Z13matmul_kernelPdS_S_mmmm_param_3];
	ld.param.u64 	%rd41, [_Z13matmul_kernelPdS_S_mmmm_param_4];
	ld.param.u64 	%rd42, [_Z13matmul_kernelPdS_S_mmmm_param_6];
	cvta.to.global.u64 	%rd1, %rd44;
	cvta.to.global.u64 	%rd2, %rd43;
	cvta.to.global.u64 	%rd3, %rd45;
	setp.eq.s64 	%p1, %rd40, 0;
	setp.eq.s64 	%p2, %rd42, 0;
	or.pred  	%p3, %p1, %p2;
	@%p3 bra 	$L__BB12_30;
	setp.ne.s64 	%p4, %rd41, 0;
	@%p4 bra 	$L__BB12_15;
	add.s64 	%rd4, %rd42, -1;
	and.b64  	%rd5, %rd42, 7;
	add.s64 	%rd6, %rd5, -1;
	and.b64  	%rd7, %rd42, 3;
	and.b64  	%rd8, %rd42, -8;
	and.b64  	%rd9, %rd42, 1;
	add.s64 	%rd10, %rd3, 32;
	shl.b64 	%rd11, %rd42, 3;
	mov.b64 	%rd108, 0;
$L__BB12_3:
	setp.lt.u64 	%p15, %rd4, 7;
	mul.lo.s64 	%rd13, %rd108, %rd42;
	mov.b64 	%rd112, 0;
	@%p15 bra 	$L__BB12_6;
	mad.lo.s64 	%rd109, %rd11, %rd108, %rd10;
	mov.u64 	%rd110, %rd8;
$L__BB12_5:
	.pragma "nounroll";
	mov.b64 	%rd95, 0;
	st.global.u64 	[%rd109+-32], %rd95;
	st.global.u64 	[%rd109+-24], %rd95;
	st.global.u64 	[%rd109+-16], %rd95;
	st.global.u64 	[%rd109+-8], %rd95;
	st.global.u64 	[%rd109], %rd95;
	st.global.u64 	[%rd109+8], %rd95;
	st.global.u64 	[%rd109+16], %rd95;
	st.global.u64 	[%rd109+24], %rd95;
	add.s64 	%rd110, %rd110, -8;
	add.s64 	%rd109, %rd109, 64;
	setp.ne.s64 	%p16, %rd110, 0;
	mov.u64 	%rd112, %rd8;
	@%p16 bra 	$L__BB12_5;
$L__BB12_6:
	setp.eq.s64 	%p17, %rd5, 0;
	@%p17 bra 	$L__BB12_14;
	setp.lt.u64 	%p18, %rd6, 3;
	@%p18 bra 	$L__BB12_9;
	add.s64 	%rd96, %rd112, %rd13;
	shl.b64 	%rd97, %rd96, 3;
	add.s64 	%rd98, %rd3, %rd97;
	mov.b64 	%rd99, 0;
	st.global.u64 	[%rd98], %rd99;
	st.global.u64 	[%rd98+8], %rd99;
	st.global.u64 	[%rd98+16], %rd99;
	st.global.u64 	[%rd98+24], %rd99;
	add.s64 	%rd112, %rd112, 4;
$L__BB12_9:
	setp.eq.s64 	%p19, %rd7, 0;
	@%p19 bra 	$L__BB12_14;
	setp.eq.s64 	%p20, %rd7, 1;
	@%p20 bra 	$L__BB12_12;
	add.s64 	%rd100, %rd112, %rd13;
	shl.b64 	%rd101, %rd100, 3;
	add.s64 	%rd102, %rd3, %rd101;
	mov.b64 	%rd103, 0;
	st.global.u64 	[%rd102], %rd103;
	st.global.u64 	[%rd102+8], %rd103;
	add.s64 	%rd112, %rd112, 2;
$L__BB12_12:
	setp.eq.s64 	%p21, %rd9, 0;
	@%p21 bra 	$L__BB12_14;
	add.s64 	%rd104, %rd112, %rd13;
	shl.b64 	%rd105, %rd104, 3;
	add.s64 	%rd106, %rd3, %rd105;
	mov.b64 	%rd107, 0;
	st.global.u64 	[%rd106], %rd107;
$L__BB12_14:
	add.s64 	%rd108, %rd108, 1;
	setp.eq.s64 	%p22, %rd108, %rd40;
	@%p22 bra 	$L__BB12_30;
	bra.uni 	$L__BB12_3;
$L__BB12_15:
	and.b64  	%rd25, %rd41, 7;
	and.b64  	%rd26, %rd41, -8;
	mov.b64 	%rd114, 0;
$L__BB12_16:
	mul.lo.s64 	%rd28, %rd114, %rd41;
	mov.b64 	%rd115, 0;
$L__BB12_17:
	setp.lt.u64 	%p5, %rd41, 8;
	mad.lo.s64 	%rd49, %rd114, %rd42, %rd115;
	shl.b64 	%rd50, %rd49, 3;
	add.s64 	%rd30, %rd3, %rd50;
	mov.b64 	%rd118, 0;
	st.global.u64 	[%rd30], %rd118;
	mov.f64 	%fd53, 0d0000000000000000;
	@%p5 bra 	$L__BB12_20;
	mov.b64 	%rd116, 0;
	mov.f64 	%fd53, 0d0000000000000000;
$L__BB12_19:
	.pragma "nounroll";
	add.s64 	%rd52, %rd116, %rd28;
	shl.b64 	%rd53, %rd52, 3;
	add.s64 	%rd54, %rd2, %rd53;
	ld.global.f64 	%fd10, [%rd54];
	mad.lo.s64 	%rd55, %rd116, %rd42, %rd115;
	shl.b64 	%rd56, %rd55, 3;
	add.s64 	%rd57, %rd1, %rd56;
	ld.global.f64 	%fd11, [%rd57];
	fma.rn.f64 	%fd12, %fd10, %fd11, %fd53;
	st.global.f64 	[%rd30], %fd12;
	ld.global.f64 	%fd13, [%rd54+8];
	shl.b64 	%rd58, %rd42, 3;
	add.s64 	%rd59, %rd57, %rd58;
	ld.global.f64 	%fd14, [%rd59];
	fma.rn.f64 	%fd15, %fd13, %fd14, %fd12;
	st.global.f64 	[%rd30], %fd15;
	ld.global.f64 	%fd16, [%rd54+16];
	add.s64 	%rd60, %rd59, %rd58;
	ld.global.f64 	%fd17, [%rd60];
	fma.rn.f64 	%fd18, %fd16, %fd17, %fd15;
	st.global.f64 	[%rd30], %fd18;
	ld.global.f64 	%fd19, [%rd54+24];
	add.s64 	%rd61, %rd60, %rd58;
	ld.global.f64 	%fd20, [%rd61];
	fma.rn.f64 	%fd21, %fd19, %fd20, %fd18;
	st.global.f64 	[%rd30], %fd21;
	ld.global.f64 	%fd22, [%rd54+32];
	add.s64 	%rd62, %rd61, %rd58;
	ld.global.f64 	%fd23, [%rd62];
	fma.rn.f64 	%fd24, %fd22, %fd23, %fd21;
	st.global.f64 	[%rd30], %fd24;
	ld.global.f64 	%fd25, [%rd54+40];
	add.s64 	%rd63, %rd62, %rd58;
	ld.global.f64 	%fd26, [%rd63];
	fma.rn.f64 	%fd27, %fd25, %fd26, %fd24;
	st.global.f64 	[%rd30], %fd27;
	ld.global.f64 	%fd28, [%rd54+48];
	add.s64 	%rd64, %rd63, %rd58;
	ld.global.f64 	%fd29, [%rd64];
	fma.rn.f64 	%fd30, %fd28, %fd29, %fd27;
	st.global.f64 	[%rd30], %fd30;
	ld.global.f64 	%fd31, [%rd54+56];
	add.s64 	%rd65, %rd64, %rd58;
	ld.global.f64 	%fd32, [%rd65];
	fma.rn.f64 	%fd53, %fd31, %fd32, %fd30;
	st.global.f64 	[%rd30], %fd53;
	add.s64 	%rd116, %rd116, 8;
	setp.ne.s64 	%p6, %rd116, %rd26;
	mov.u64 	%rd118, %rd26;
	@%p6 bra 	$L__BB12_19;
$L__BB12_20:
	setp.eq.s64 	%p7, %rd25, 0;
	@%p7 bra 	$L__BB12_28;
	add.s64 	%rd66, %rd25, -1;
	setp.lt.u64 	%p8, %rd66, 3;
	@%p8 bra 	$L__BB12_23;
	add.s64 	%rd67, %rd118, %rd28;
	shl.b64 	%rd68, %rd67, 3;
	add.s64 	%rd69, %rd2, %rd68;
	ld.global.f64 	%fd33, [%rd69];
	mad.lo.s64 	%rd70, %rd118, %rd42, %rd115;
	shl.b64 	%rd71, %rd70, 3;
	add.s64 	%rd72, %rd1, %rd71;
	ld.global.f64 	%fd34, [%rd72];
	fma.rn.f64 	%fd35, %fd33, %fd34, %fd53;
	st.global.f64 	[%rd30], %fd35;
	ld.global.f64 	%fd36, [%rd69+8];
	shl.b64 	%rd73, %rd42, 3;
	add.s64 	%rd74, %rd72, %rd73;
	ld.global.f64 	%fd37, [%rd74];
	fma.rn.f64 	%fd38, %fd36, %fd37, %fd35;
	st.global.f64 	[%rd30], %fd38;
	ld.global.f64 	%fd39, [%rd69+16];
	add.s64 	%rd75, %rd74, %rd73;
	ld.global.f64 	%fd40, [%rd75];
	fma.rn.f64 	%fd41, %fd39, %fd40, %fd38;
	st.global.f64 	[%rd30], %fd41;
	ld.global.f64 	%fd42, [%rd69+24];
	add.s64 	%rd76, %rd75, %rd73;
	ld.global.f64 	%fd43, [%rd76];
	fma.rn.f64 	%fd53, %fd42, %fd43, %fd41;
	st.global.f64 	[%rd30], %fd53;
	add.s64 	%rd118, %rd118, 4;
$L__BB12_23:
	and.b64  	%rd77, %rd41, 3;
	setp.eq.s64 	%p9, %rd77, 0;
	@%p9 bra 	$L__BB12_28;
	setp.eq.s64 	%p10, %rd77, 1;
	@%p10 bra 	$L__BB12_26;
	add.s64 	%rd78, %rd118, %rd28;
	shl.b64 	%rd79, %rd78, 3;
	add.s64 	%rd80, %rd2, %rd79;
	ld.global.f64 	%fd44, [%rd80];
	mad.lo.s64 	%rd81, %rd118, %rd42, %rd115;
	shl.b64 	%rd82, %rd81, 3;
	add.s64 	%rd83, %rd1, %rd82;
	ld.global.f64 	%fd45, [%rd83];
	fma.rn.f64 	%fd46, %fd44, %fd45, %fd53;
	st.global.f64 	[%rd30], %fd46;
	ld.global.f64 	%fd47, [%rd80+8];
	shl.b64 	%rd84, %rd42, 3;
	add.s64 	%rd85, %rd83, %rd84;
	ld.global.f64 	%fd48, [%rd85];
	fma.rn.f64 	%fd53, %fd47, %fd48, %fd46;
	st.global.f64 	[%rd30], %fd53;
	add.s64 	%rd118, %rd118, 2;
$L__BB12_26:
	and.b64  	%rd86, %rd41, 1;
	setp.eq.b64 	%p11, %rd86, 1;
	not.pred 	%p12, %p11;
	@%p12 bra 	$L__BB12_28;
	add.s64 	%rd87, %rd118, %rd28;
	shl.b64 	%rd88, %rd87, 3;
	add.s64 	%rd89, %rd2, %rd88;
	ld.global.f64 	%fd49, [%rd89];
	mad.lo.s64 	%rd90, %rd118, %rd42, %rd115;
	shl.b64 	%rd91, %rd90, 3;
	add.s64 	%rd92, %rd1, %rd91;
	ld.global.f64 	%fd50, [%rd92];
	fma.rn.f64 	%fd51, %fd49, %fd50, %fd53;
	st.global.f64 	[%rd30], %fd51;
$L__BB12_28:
	add.s64 	%rd115, %rd115, 1;
	setp.ne.s64 	%p13, %rd115, %rd42;
	@%p13 bra 	$L__BB12_17;
	add.s64 	%rd114, %rd114, 1;
	setp.ne.s64 	%p14, %rd114, %rd40;
	@%p14 bra 	$L__BB12_16;
$L__BB12_30:
	ret;

}
	// .globl	_Z25matmul_transpose_a_kernelPdS_S_mmmm
.visible .entry _Z25matmul_transpose_a_kernelPdS_S_mmmm(
	.param .u64 .ptr .align 1 _Z25matmul_transpose_a_kernelPdS_S_mmmm_param_0,
	.param .u64 .ptr .align 1 _Z25matmul_transpose_a_kernelPdS_S_mmmm_param_1,
	.param .u64 .ptr .align 1 _Z25matmul_transpose_a_kernelPdS_S_mmmm_param_2,
	.param .u64 _Z25matmul_transpose_a_kernelPdS_S_mmmm_param_3,
	.param .u64 _Z25matmul_transpose_a_kernelPdS_S_mmmm_param_4,
	.param .u64 _Z25matmul_transpose_a_kernelPdS_S_mmmm_param_5,
	.param .u64 _Z25matmul_transpose_a_kernelPdS_S_mmmm_param_6
)
{
	.reg .pred 	%p<23>;
	.reg .b64 	%rd<133>;
	.reg .b64 	%fd<56>;

	ld.param.u64 	%rd42, [_Z25matmul_transpose_a_kernelPdS_S_mmmm_param_0];
	ld.param.u64 	%rd43, [_Z25matmul_transpose_a_kernelPdS_S_mmmm_param_1];
	ld.param.u64 	%rd44, [_Z25matmul_transpose_a_kernelPdS_S_mmmm_param_2];
	ld.param.u64 	%rd39, [_Z25matmul_transpose_a_kernelPdS_S_mmmm_param_3];
	ld.param.u64 	%rd40, [_Z25matmul_transpose_a_kernelPdS_S_mmmm_param_4];
	ld.param.u64 	%rd41, [_Z25matmul_transpose_a_kernelPdS_S_mmmm_param_6];
	cvta.to.global.u64 	%rd1, %rd43;
	cvta.to.global.u64 	%rd2, %rd42;
	cvta.to.global.u64 	%rd3, %rd44;
	setp.eq.s64 	%p1, %rd40, 0;
	setp.eq.s64 	%p2, %rd41, 0;
	or.pred  	%p3, %p1, %p2;
	@%p3 bra 	$L__BB13_30;
	setp.ne.s64 	%p4, %rd39, 0;
	@%p4 bra 	$L__BB13_15;
	add.s64 	%rd4, %rd41, -1;
	and.b64  	%rd5, %rd41, 7;
	add.s64 	%rd6, %rd5, -1;
	and.b64  	%rd7, %rd41, 3;
	and.b64  	%rd8, %rd41, -8;
	and.b64  	%rd9, %rd41, 1;
	add.s64 	%rd10, %rd3, 32;
	shl.b64 	%rd11, %rd41, 3;
	mov.b64 	%rd121, 0;
$L__BB13_3:
	setp.lt.u64 	%p15, %rd4, 7;
	mul.lo.s64 	%rd13, %rd121, %rd41;
	mov.b64 	%rd125, 0;
	@%p15 bra 	$L__BB13_6;
	mad.lo.s64 	%rd122, %rd11, %rd121, %rd10;
	mov.u64 	%rd123, %rd8;
$L__BB13_5:
	.pragma "nounroll";
	mov.b64 	%rd108, 0;
	st.global.u64 	[%rd122+-32], %rd108;
	st.global.u64 	[%rd122+-24], %rd108;
	st.global.u64 	[%rd122+-16], %rd108;
	st.global.u64 	[%rd122+-8], %rd108;
	st.global.u64 	[%rd122], %rd108;
	st.global.u64 	[%rd122+8], %rd108;
	st.global.u64 	[%rd122+16], %rd108;
	st.global.u64 	[%rd122+24], %rd108;
	add.s64 	%rd123, %rd123, -8;
	add.s64 	%rd122, %rd122, 64;
	setp.ne.s64 	%p16, %rd123, 0;
	mov.u64 	%rd125, %rd8;
	@%p16 bra 	$L__BB13_5;
$L__BB13_6:
	setp.eq.s64 	%p17, %rd5, 0;
	@%p17 bra 	$L__BB13_14;
	setp.lt.u64 	%p18, %rd6, 3;
	@%p18 bra 	$L__BB13_9;
	add.s64 	%rd109, %rd125, %rd13;
	shl.b64 	%rd110, %rd109, 3;
	add.s64 	%rd111, %rd3, %rd110;
	mov.b64 	%rd112, 0;
	st.global.u64 	[%rd111], %rd112;
	st.global.u64 	[%rd111+8], %rd112;
	st.global.u64 	[%rd111+16], %rd112;
	st.global.u64 	[%rd111+24], %rd112;
	add.s64 	%rd125, %rd125, 4;
$L__BB13_9:
	setp.eq.s64 	%p19, %rd7, 0;
	@%p19 bra 	$L__BB13_14;
	setp.eq.s64 	%p20, %rd7, 1;
	@%p20 bra 	$L__BB13_12;
	add.s64 	%rd113, %rd125, %rd13;
	shl.b64 	%rd114, %rd113, 3;
	add.s64 	%rd115, %rd3, %rd114;
	mov.b64 	%rd116, 0;
	st.global.u64 	[%rd115], %rd116;
	st.global.u64 	[%rd115+8], %rd116;
	add.s64 	%rd125, %rd125, 2;
$L__BB13_12:
	setp.eq.s64 	%p21, %rd9, 0;
	@%p21 bra 	$L__BB13_14;
	add.s64 	%rd117, %rd125, %rd13;
	shl.b64 	%rd118, %rd117, 3;
	add.s64 	%rd119, %rd3, %rd118;
	mov.b64 	%rd120, 0;
	st.global.u64 	[%rd119], %rd120;
$L__BB13_14:
	add.s64 	%rd121, %rd121, 1;
	setp.eq.s64 	%p22, %rd121, %rd40;
	@%p22 bra 	$L__BB13_30;
	bra.uni 	$L__BB13_3;
$L__BB13_15:
	and.b64  	%rd25, %rd39, 7;
	and.b64  	%rd26, %rd39, -8;
	mov.b64 	%rd127, 0;
$L__BB13_16:
	mov.b64 	%rd128, 0;
$L__BB13_17:
	setp.lt.u64 	%p5, %rd39, 8;
	mad.lo.s64 	%rd48, %rd127, %rd41, %rd128;
	shl.b64 	%rd49, %rd48, 3;
	add.s64 	%rd29, %rd3, %rd49;
	mov.b64 	%rd131, 0;
	st.global.u64 	[%rd29], %rd131;
	mov.f64 	%fd53, 0d0000000000000000;
	@%p5 bra 	$L__BB13_20;
	mov.b64 	%rd129, 0;
	mov.f64 	%fd53, 0d0000000000000000;
$L__BB13_19:
	.pragma "nounroll";
	mad.lo.s64 	%rd51, %rd129, %rd40, %rd127;
	shl.b64 	%rd52, %rd51, 3;
	add.s64 	%rd53, %rd2, %rd52;
	ld.global.f64 	%fd10, [%rd53];
	mad.lo.s64 	%rd54, %rd129, %rd41, %rd128;
	shl.b64 	%rd55, %rd54, 3;
	add.s64 	%rd56, %rd1, %rd55;
	ld.global.f64 	%fd11, [%rd56];
	fma.rn.f64 	%fd12, %fd10, %fd11, %fd53;
	st.global.f64 	[%rd29], %fd12;
	shl.b64 	%rd57, %rd40, 3;
	add.s64 	%rd58, %rd53, %rd57;
	ld.global.f64 	%fd13, [%rd58];
	shl.b64 	%rd59, %rd41, 3;
	add.s64 	%rd60, %rd56, %rd59;
	ld.global.f64 	%fd14, [%rd60];
	fma.rn.f64 	%fd15, %fd13, %fd14, %fd12;
	st.global.f64 	[%rd29], %fd15;
	add.s64 	%rd61, %rd58, %rd57;
	ld.global.f64 	%fd16, [%rd61];
	add.s64 	%rd62, %rd60, %rd59;
	ld.global.f64 	%fd17, [%rd62];
	fma.rn.f64 	%fd18, %fd16, %fd17, %fd15;
	st.global.f64 	[%rd29], %fd18;
	add.s64 	%rd63, %rd61, %rd57;
	ld.global.f64 	%fd19, [%rd63];
	add.s64 	%rd64, %rd62, %rd59;
	ld.global.f64 	%fd20, [%rd64];
	fma.rn.f64 	%fd21, %fd19, %fd20, %fd18;
	st.global.f64 	[%rd29], %fd21;
	add.s64 	%rd65, %rd63, %rd57;
	ld.global.f64 	%fd22, [%rd65];
	add.s64 	%rd66, %rd64, %rd59;
	ld.global.f64 	%fd23, [%rd66];
	fma.rn.f64 	%fd24, %fd22, %fd23, %fd21;
	st.global.f64 	[%rd29], %fd24;
	add.s64 	%rd67, %rd65, %rd57;
	ld.global.f64 	%fd25, [%rd67];
	add.s64 	%rd68, %rd66, %rd59;
	ld.global.f64 	%fd26, [%rd68];
	fma.rn.f64 	%fd27, %fd25, %fd26, %fd24;
	st.global.f64 	[%rd29], %fd27;
	add.s64 	%rd69, %rd67, %rd57;
	ld.global.f64 	%fd28, [%rd69];
	add.s64 	%rd70, %rd68, %rd59;
	ld.global.f64 	%fd29, [%rd70];
	fma.rn.f64 	%fd30, %fd28, %fd29, %fd27;
	st.global.f64 	[%rd29], %fd30;
	add.s64 	%rd71, %rd69, %rd57;
	ld.global.f64 	%fd31, [%rd71];
	add.s64 	%rd72, %rd70, %rd59;
	ld.global.f64 	%fd32, [%rd72];
	fma.rn.f64 	%fd53, %fd31, %fd32, %fd30;
	st.global.f64 	[%rd29], %fd53;
	add.s64 	%rd129, %rd129, 8;
	setp.ne.s64 	%p6, %rd129, %rd26;
	mov.u64 	%rd131, %rd26;
	@%p6 bra 	$L__BB13_19;
$L__BB13_20:
	setp.eq.s64 	%p7, %rd25, 0;
	@%p7 bra 	$L__BB13_28;
	add.s64 	%rd73, %rd25, -1;
	setp.lt.u64 	%p8, %rd73, 3;
	@%p8 bra 	$L__BB13_23;
	mad.lo.s64 	%rd74, %rd131, %rd40, %rd127;
	shl.b64 	%rd75, %rd74, 3;
	add.s64 	%rd76, %rd2, %rd75;
	ld.global.f64 	%fd33, [%rd76];
	mad.lo.s64 	%rd77, %rd131, %rd41, %rd128;
	shl.b64 	%rd78, %rd77, 3;
	add.s64 	%rd79, %rd1, %rd78;
	ld.global.f64 	%fd34, [%rd79];
	fma.rn.f64 	%fd35, %fd33, %fd34, %fd53;
	st.global.f64 	[%rd29], %fd35;
	shl.b64 	%rd80, %rd40, 3;
	add.s64 	%rd81, %rd76, %rd80;
	ld.global.f64 	%fd36, [%rd81];
	shl.b64 	%rd82, %rd41, 3;
	add.s64 	%rd83, %rd79, %rd82;
	ld.global.f64 	%fd37, [%rd83];
	fma.rn.f64 	%fd38, %fd36, %fd37, %fd35;
	st.global.f64 	[%rd29], %fd38;
	add.s64 	%rd84, %rd81, %rd80;
	ld.global.f64 	%fd39, [%rd84];
	add.s64 	%rd85, %rd83, %rd82;
	ld.global.f64 	%fd40, [%rd85];
	fma.rn.f64 	%fd41, %fd39, %fd40, %fd38;
	st.global.f64 	[%rd29], %fd41;
	add.s64 	%rd86, %rd84, %rd80;
	ld.global.f64 	%fd42, [%rd86];
	add.s64 	%rd87, %rd85, %rd82;
	ld.global.f64 	%fd43, [%rd87];
	fma.rn.f64 	%fd53, %fd42, %fd43, %fd41;
	st.global.f64 	[%rd29], %fd53;
	add.s64 	%rd131, %rd131, 4;
$L__BB13_23:
	and.b64  	%rd88, %rd39, 3;
	setp.eq.s64 	%p9, %rd88, 0;
	@%p9 bra 	$L__BB13_28;
	setp.eq.s64 	%p10, %rd88, 1;
	@%p10 bra 	$L__BB13_26;
	mad.lo.s64 	%rd89, %rd131, %rd40, %rd127;
	shl.b64 	%rd90, %rd89, 3;
	add.s64 	%rd91, %rd2, %rd90;
	ld.global.f64 	%fd44, [%rd91];
	mad.lo.s64 	%rd92, %rd131, %rd41, %rd128;
	shl.b64 	%rd93, %rd92, 3;
	add.s64 	%rd94, %rd1, %rd93;
	ld.global.f64 	%fd45, [%rd94];
	fma.rn.f64 	%fd46, %fd44, %fd45, %fd53;
	st.global.f64 	[%rd29], %fd46;
	shl.b64 	%rd95, %rd40, 3;
	add.s64 	%rd96, %rd91, %rd95;
	ld.global.f64 	%fd47, [%rd96];
	shl.b64 	%rd97, %rd41, 3;
	add.s64 	%rd98, %rd94, %rd97;
	ld.global.f64 	%fd48, [%rd98];
	fma.rn.f64 	%fd53, %fd47, %fd48, %fd46;
	st.global.f64 	[%rd29], %fd53;
	add.s64 	%rd131, %rd131, 2;
$L__BB13_26:
	and.b64  	%rd99, %rd39, 1;
	setp.eq.b64 	%p11, %rd99, 1;
	not.pred 	%p12, %p11;
	@%p12 bra 	$L__BB13_28;
	mad.lo.s64 	%rd100, %rd131, %rd40, %rd127;
	shl.b64 	%rd101, %rd100, 3;
	add.s64 	%rd102, %rd2, %rd101;
	ld.global.f64 	%fd49, [%rd102];
	mad.lo.s64 	%rd103, %rd131, %rd41, %rd128;
	shl.b64 	%rd104, %rd103, 3;
	add.s64 	%rd105, %rd1, %rd104;
	ld.global.f64 	%fd50, [%rd105];
	fma.rn.f64 	%fd51, %fd49, %fd50, %fd53;
	st.global.f64 	[%rd29], %fd51;
$L__BB13_28:
	add.s64 	%rd128, %rd128, 1;
	setp.ne.s64 	%p13, %rd128, %rd41;
	@%p13 bra 	$L__BB13_17;
	add.s64 	%rd127, %rd127, 1;
	setp.ne.s64 	%p14, %rd127, %rd40;
	@%p14 bra 	$L__BB13_16;
$L__BB13_30:
	ret;

}
	// .globl	_Z25matmul_transpose_b_kernelPdS_S_mmmm
.visible .entry _Z25matmul_transpose_b_kernelPdS_S_mmmm(
	.param .u64 .ptr .align 1 _Z25matmul_transpose_b_kernelPdS_S_mmmm_param_0,
	.param .u64 .ptr .align 1 _Z25matmul_transpose_b_kernelPdS_S_mmmm_param_1,
	.param .u64 .ptr .align 1 _Z25matmul_transpose_b_kernelPdS_S_mmmm_param_2,
	.param .u64 _Z25matmul_transpose_b_kernelPdS_S_mmmm_param_3,
	.param .u64 _Z25matmul_transpose_b_kernelPdS_S_mmmm_param_4,
	.param .u64 _Z25matmul_transpose_b_kernelPdS_S_mmmm_param_5,
	.param .u64 _Z25matmul_transpose_b_kernelPdS_S_mmmm_param_6
)
{
	.reg .pred 	%p<22>;
	.reg .b64 	%rd<108>;
	.reg .b64 	%fd<56>;

	ld.param.u64 	%rd47, [_Z25matmul_transpose_b_kernelPdS_S_mmmm_param_0];
	ld.param.u64 	%rd48, [_Z25matmul_transpose_b_kernelPdS_S_mmmm_param_1];
	ld.param.u64 	%rd49, [_Z25matmul_transpose_b_kernelPdS_S_mmmm_param_2];
	ld.param.u64 	%rd43, [_Z25matmul_transpose_b_kernelPdS_S_mmmm_param_3];
	ld.param.u64 	%rd44, [_Z25matmul_transpose_b_kernelPdS_S_mmmm_param_4];
	ld.param.u64 	%rd45, [_Z25matmul_transpose_b_kernelPdS_S_mmmm_param_5];
	ld.param.u64 	%rd46, [_Z25matmul_transpose_b_kernelPdS_S_mmmm_param_6];
	cvta.to.global.u64 	%rd1, %rd48;
	cvta.to.global.u64 	%rd2, %rd47;
	cvta.to.global.u64 	%rd3, %rd49;
	setp.eq.s64 	%p1, %rd43, 0;
	setp.eq.s64 	%p2, %rd45, 0;
	or.pred  	%p3, %p1, %p2;
	@%p3 bra 	$L__BB14_30;
	setp.ne.s64 	%p4, %rd44, 0;
	@%p4 bra 	$L__BB14_15;
	and.b64  	%rd4, %rd45, 7;
	add.s64 	%rd5, %rd4, -1;
	and.b64  	%rd6, %rd45, 3;
	and.b64  	%rd7, %rd45, -8;
	and.b64  	%rd8, %rd45, 1;
	add.s64 	%rd9, %rd3, 32;
	shl.b64 	%rd10, %rd45, 3;
	mov.b64 	%rd96, 0;
$L__BB14_3:
	setp.lt.u64 	%p14, %rd45, 8;
	mul.lo.s64 	%rd12, %rd96, %rd45;
	mov.b64 	%rd100, 0;
	@%p14 bra 	$L__BB14_6;
	mad.lo.s64 	%rd97, %rd10, %rd96, %rd9;
	mov.u64 	%rd98, %rd7;
$L__BB14_5:
	.pragma "nounroll";
	mov.b64 	%rd83, 0;
	st.global.u64 	[%rd97+-32], %rd83;
	st.global.u64 	[%rd97+-24], %rd83;
	st.global.u64 	[%rd97+-16], %rd83;
	st.global.u64 	[%rd97+-8], %rd83;
	st.global.u64 	[%rd97], %rd83;
	st.global.u64 	[%rd97+8], %rd83;
	st.global.u64 	[%rd97+16], %rd83;
	st.global.u64 	[%rd97+24], %rd83;
	add.s64 	%rd98, %rd98, -8;
	add.s64 	%rd97, %rd97, 64;
	setp.ne.s64 	%p15, %rd98, 0;
	mov.u64 	%rd100, %rd7;
	@%p15 bra 	$L__BB14_5;
$L__BB14_6:
	setp.eq.s64 	%p16, %rd4, 0;
	@%p16 bra 	$L__BB14_14;
	setp.lt.u64 	%p17, %rd5, 3;
	@%p17 bra 	$L__BB14_9;
	add.s64 	%rd84, %rd100, %rd12;
	shl.b64 	%rd85, %rd84, 3;
	add.s64 	%rd86, %rd3, %rd85;
	mov.b64 	%rd87, 0;
	st.global.u64 	[%rd86], %rd87;
	st.global.u64 	[%rd86+8], %rd87;
	st.global.u64 	[%rd86+16], %rd87;
	st.global.u64 	[%rd86+24], %rd87;
	add.s64 	%rd100, %rd100, 4;
$L__BB14_9:
	setp.eq.s64 	%p18, %rd6, 0;
	@%p18 bra 	$L__BB14_14;
	setp.eq.s64 	%p19, %rd6, 1;
	@%p19 bra 	$L__BB14_12;
	add.s64 	%rd88, %rd100, %rd12;
	shl.b64 	%rd89, %rd88, 3;
	add.s64 	%rd90, %rd3, %rd89;
	mov.b64 	%rd91, 0;
	st.global.u64 	[%rd90], %rd91;
	st.global.u64 	[%rd90+8], %rd91;
	add.s64 	%rd100, %rd100, 2;
$L__BB14_12:
	setp.eq.s64 	%p20, %rd8, 0;
	@%p20 bra 	$L__BB14_14;
	add.s64 	%rd92, %rd100, %rd12;
	shl.b64 	%rd93, %rd92, 3;
	add.s64 	%rd94, %rd3, %rd93;
	mov.b64 	%rd95, 0;
	st.global.u64 	[%rd94], %rd95;
$L__BB14_14:
	add.s64 	%rd96, %rd96, 1;
	setp.eq.s64 	%p21, %rd96, %rd43;
	@%p21 bra 	$L__BB14_30;
	bra.uni 	$L__BB14_3;
$L__BB14_15:
	and.b64  	%rd24, %rd44, 7;
	and.b64  	%rd25, %rd44, 3;
	and.b64  	%rd26, %rd44, -8;
	and.b64  	%rd27, %rd44, 1;
	mov.b64 	%rd102, 0;
$L__BB14_16:
	mul.lo.s64 	%rd29, %rd102, %rd45;
	mul.lo.s64 	%rd30, %rd102, %rd44;
	mov.b64 	%rd103, 0;
$L__BB14_17:
	setp.lt.u64 	%p5, %rd44, 8;
	add.s64 	%rd53, %rd103, %rd29;
	shl.b64 	%rd54, %rd53, 3;
	add.s64 	%rd32, %rd3, %rd54;
	mov.b64 	%rd106, 0;
	st.global.u64 	[%rd32], %rd106;
	mul.lo.s64 	%rd33, %rd103, %rd46;
	mov.f64 	%fd53, 0d0000000000000000;
	@%p5 bra 	$L__BB14_20;
	mov.b64 	%rd104, 0;
	mov.f64 	%fd53, 0d0000000000000000;
$L__BB14_19:
	.pragma "nounroll";
	add.s64 	%rd56, %rd104, %rd30;
	shl.b64 	%rd57, %rd56, 3;
	add.s64 	%rd58, %rd2, %rd57;
	ld.global.f64 	%fd10, [%rd58];
	add.s64 	%rd59, %rd104, %rd33;
	shl.b64 	%rd60, %rd59, 3;
	add.s64 	%rd61, %rd1, %rd60;
	ld.global.f64 	%fd11, [%rd61];
	fma.rn.f64 	%fd12, %fd10, %fd11, %fd53;
	st.global.f64 	[%rd32], %fd12;
	ld.global.f64 	%fd13, [%rd58+8];
	ld.global.f64 	%fd14, [%rd61+8];
	fma.rn.f64 	%fd15, %fd13, %fd14, %fd12;
	st.global.f64 	[%rd32], %fd15;
	ld.global.f64 	%fd16, [%rd58+16];
	ld.global.f64 	%fd17, [%rd61+16];
	fma.rn.f64 	%fd18, %fd16, %fd17, %fd15;
	st.global.f64 	[%rd32], %fd18;
	ld.global.f64 	%fd19, [%rd58+24];
	ld.global.f64 	%fd20, [%rd61+24];
	fma.rn.f64 	%fd21, %fd19, %fd20, %fd18;
	st.global.f64 	[%rd32], %fd21;
	ld.global.f64 	%fd22, [%rd58+32];
	ld.global.f64 	%fd23, [%rd61+32];
	fma.rn.f64 	%fd24, %fd22, %fd23, %fd21;
	st.global.f64 	[%rd32], %fd24;
	ld.global.f64 	%fd25, [%rd58+40];
	ld.global.f64 	%fd26, [%rd61+40];
	fma.rn.f64 	%fd27, %fd25, %fd26, %fd24;
	st.global.f64 	[%rd32], %fd27;
	ld.global.f64 	%fd28, [%rd58+48];
	ld.global.f64 	%fd29, [%rd61+48];
	fma.rn.f64 	%fd30, %fd28, %fd29, %fd27;
	st.global.f64 	[%rd32], %fd30;
	ld.global.f64 	%fd31, [%rd58+56];
	ld.global.f64 	%fd32, [%rd61+56];
	fma.rn.f64 	%fd53, %fd31, %fd32, %fd30;
	st.global.f64 	[%rd32], %fd53;
	add.s64 	%rd104, %rd104, 8;
	setp.ne.s64 	%p6, %rd104, %rd26;
	mov.u64 	%rd106, %rd26;
	@%p6 bra 	$L__BB14_19;
$L__BB14_20:
	setp.eq.s64 	%p7, %rd24, 0;
	@%p7 bra 	$L__BB14_28;
	add.s64 	%rd62, %rd24, -1;
	setp.lt.u64 	%p8, %rd62, 3;
	@%p8 bra 	$L__BB14_23;
	add.s64 	%rd63, %rd106, %rd30;
	shl.b64 	%rd64, %rd63, 3;
	add.s64 	%rd65, %rd2, %rd64;
	ld.global.f64 	%fd33, [%rd65];
	add.s64 	%rd66, %rd106, %rd33;
	shl.b64 	%rd67, %rd66, 3;
	add.s64 	%rd68, %rd1, %rd67;
	ld.global.f64 	%fd34, [%rd68];
	fma.rn.f64 	%fd35, %fd33, %fd34, %fd53;
	st.global.f64 	[%rd32], %fd35;
	ld.global.f64 	%fd36, [%rd65+8];
	ld.global.f64 	%fd37, [%rd68+8];
	fma.rn.f64 	%fd38, %fd36, %fd37, %fd35;
	st.global.f64 	[%rd32], %fd38;
	ld.global.f64 	%fd39, [%rd65+16];
	ld.global.f64 	%fd40, [%rd68+16];
	fma.rn.f64 	%fd41, %fd39, %fd40, %fd38;
	st.global.f64 	[%rd32], %fd41;
	ld.global.f64 	%fd42, [%rd65+24];
	ld.global.f64 	%fd43, [%rd68+24];
	fma.rn.f64 	%fd53, %fd42, %fd43, %fd41;
	st.global.f64 	[%rd32], %fd53;
	add.s64 	%rd106, %rd106, 4;
$L__BB14_23:
	setp.eq.s64 	%p9, %rd25, 0;
	@%p9 bra 	$L__BB14_28;
	setp.eq.s64 	%p10, %rd25, 1;
	@%p10 bra 	$L__BB14_26;
	add.s64 	%rd69, %rd106, %rd30;
	shl.b64 	%rd70, %rd69, 3;
	add.s64 	%rd71, %rd2, %rd70;
	ld.global.f64 	%fd44, [%rd71];
	add.s64 	%rd72, %rd106, %rd33;
	shl.b64 	%rd73, %rd72, 3;
	add.s64 	%rd74, %rd1, %rd73;
	ld.global.f64 	%fd45, [%rd74];
	fma.rn.f64 	%fd46, %fd44, %fd45, %fd53;
	st.global.f64 	[%rd32], %fd46;
	ld.global.f64 	%fd47, [%rd71+8];
	ld.global.f64 	%fd48, [%rd74+8];
	fma.rn.f64 	%fd53, %fd47, %fd48, %fd46;
	st.global.f64 	[%rd32], %fd53;
	add.s64 	%rd106, %rd106, 2;
$L__BB14_26:
	setp.eq.s64 	%p11, %rd27, 0;
	@%p11 bra 	$L__BB14_28;
	add.s64 	%rd75, %rd106, %rd30;
	shl.b64 	%rd76, %rd75, 3;
	add.s64 	%rd77, %rd2, %rd76;
	ld.global.f64 	%fd49, [%rd77];
	add.s64 	%rd78, %rd106, %rd33;
	shl.b64 	%rd79, %rd78, 3;
	add.s64 	%rd80, %rd1, %rd79;
	ld.global.f64 	%fd50, [%rd80];
	fma.rn.f64 	%fd51, %fd49, %fd50, %fd53;
	st.global.f64 	[%rd32], %fd51;
$L__BB14_28:
	add.s64 	%rd103, %rd103, 1;
	setp.ne.s64 	%p12, %rd103, %rd45;
	@%p12 bra 	$L__BB14_17;
	add.s64 	%rd102, %rd102, 1;
	setp.ne.s64 	%p13, %rd102, %rd43;
	@%p13 bra 	$L__BB14_16;
$L__BB14_30:
	ret;

}
	// .globl	_Z26matmul_transpose_ab_kernelPdS_S_mmmm
.visible .entry _Z26matmul_transpose_ab_kernelPdS_S_mmmm(
	.param .u64 .ptr .align 1 _Z26matmul_transpose_ab_kernelPdS_S_mmmm_param_0,
	.param .u64 .ptr .align 1 _Z26matmul_transpose_ab_kernelPdS_S_mmmm_param_1,
	.param .u64 .ptr .align 1 _Z26matmul_transpose_ab_kernelPdS_S_mmmm_param_2,
	.param .u64 _Z26matmul_transpose_ab_kernelPdS_S_mmmm_param_3,
	.param .u64 _Z26matmul_transpose_ab_kernelPdS_S_mmmm_param_4,
	.param .u64 _Z26matmul_transpose_ab_kernelPdS_S_mmmm_param_5,
	.param .u64 _Z26matmul_transpose_ab_kernelPdS_S_mmmm_param_6
)
{
	.reg .pred 	%p<22>;
	.reg .b64 	%rd<121>;
	.reg .b64 	%fd<56>;

	ld.param.u64 	%rd46, [_Z26matmul_transpose_ab_kernelPdS_S_mmmm_param_0];
	ld.param.u64 	%rd47, [_Z26matmul_transpose_ab_kernelPdS_S_mmmm_param_1];
	ld.param.u64 	%rd48, [_Z26matmul_transpose_ab_kernelPdS_S_mmmm_param_2];
	ld.param.u64 	%rd42, [_Z26matmul_transpose_ab_kernelPdS_S_mmmm_param_3];
	ld.param.u64 	%rd43, [_Z26matmul_transpose_ab_kernelPdS_S_mmmm_param_4];
	ld.param.u64 	%rd44, [_Z26matmul_transpose_ab_kernelPdS_S_mmmm_param_5];
	ld.param.u64 	%rd45, [_Z26matmul_transpose_ab_kernelPdS_S_mmmm_param_6];
	cvta.to.global.u64 	%rd1, %rd47;
	cvta.to.global.u64 	%rd2, %rd46;
	cvta.to.global.u64 	%rd3, %rd48;
	setp.eq.s64 	%p1, %rd43, 0;
	setp.eq.s64 	%p2, %rd44, 0;
	or.pred  	%p3, %p1, %p2;
	@%p3 bra 	$L__BB15_30;
	setp.ne.s64 	%p4, %rd42, 0;
	@%p4 bra 	$L__BB15_15;
	and.b64  	%rd4, %rd44, 7;
	add.s64 	%rd5, %rd4, -1;
	and.b64  	%rd6, %rd44, 3;
	and.b64  	%rd7, %rd44, -8;
	and.b64  	%rd8, %rd44, 1;
	add.s64 	%rd9, %rd3, 32;
	shl.b64 	%rd10, %rd44, 3;
	mov.b64 	%rd109, 0;
$L__BB15_3:
	setp.lt.u64 	%p14, %rd44, 8;
	mul.lo.s64 	%rd12, %rd109, %rd44;
	mov.b64 	%rd113, 0;
	@%p14 bra 	$L__BB15_6;
	mad.lo.s64 	%rd110, %rd10, %rd109, %rd9;
	mov.u64 	%rd111, %rd7;
$L__BB15_5:
	.pragma "nounroll";
	mov.b64 	%rd96, 0;
	st.global.u64 	[%rd110+-32], %rd96;
	st.global.u64 	[%rd110+-24], %rd96;
	st.global.u64 	[%rd110+-16], %rd96;
	st.global.u64 	[%rd110+-8], %rd96;
	st.global.u64 	[%rd110], %rd96;
	st.global.u64 	[%rd110+8], %rd96;
	st.global.u64 	[%rd110+16], %rd96;
	st.global.u64 	[%rd110+24], %rd96;
	add.s64 	%rd111, %rd111, -8;
	add.s64 	%rd110, %rd110, 64;
	setp.ne.s64 	%p15, %rd111, 0;
	mov.u64 	%rd113, %rd7;
	@%p15 bra 	$L__BB15_5;
$L__BB15_6:
	setp.eq.s64 	%p16, %rd4, 0;
	@%p16 bra 	$L__BB15_14;
	setp.lt.u64 	%p17, %rd5, 3;
	@%p17 bra 	$L__BB15_9;
	add.s64 	%rd97, %rd113, %rd12;
	shl.b64 	%rd98, %rd97, 3;
	add.s64 	%rd99, %rd3, %rd98;
	mov.b64 	%rd100, 0;
	st.global.u64 	[%rd99], %rd100;
	st.global.u64 	[%rd99+8], %rd100;
	st.global.u64 	[%rd99+16], %rd100;
	st.global.u64 	[%rd99+24], %rd100;
	add.s64 	%rd113, %rd113, 4;
$L__BB15_9:
	setp.eq.s64 	%p18, %rd6, 0;
	@%p18 bra 	$L__BB15_14;
	setp.eq.s64 	%p19, %rd6, 1;
	@%p19 bra 	$L__BB15_12;
	add.s64 	%rd101, %rd113, %rd12;
	shl.b64 	%rd102, %rd101, 3;
	add.s64 	%rd103, %rd3, %rd102;
	mov.b64 	%rd104, 0;
	st.global.u64 	[%rd103], %rd104;
	st.global.u64 	[%rd103+8], %rd104;
	add.s64 	%rd113, %rd113, 2;
$L__BB15_12:
	setp.eq.s64 	%p20, %rd8, 0;
	@%p20 bra 	$L__BB15_14;
	add.s64 	%rd105, %rd113, %rd12;
	shl.b64 	%rd106, %rd105, 3;
	add.s64 	%rd107, %rd3, %rd106;
	mov.b64 	%rd108, 0;
	st.global.u64 	[%rd107], %rd108;
$L__BB15_14:
	add.s64 	%rd109, %rd109, 1;
	setp.eq.s64 	%p21, %rd109, %rd43;
	@%p21 bra 	$L__BB15_30;
	bra.uni 	$L__BB15_3;
$L__BB15_15:
	and.b64  	%rd24, %rd42, 7;
	and.b64  	%rd25, %rd42, 3;
	and.b64  	%rd26, %rd42, -8;
	and.b64  	%rd27, %rd42, 1;
	mov.b64 	%rd115, 0;
$L__BB15_16:
	mul.lo.s64 	%rd29, %rd115, %rd44;
	mov.b64 	%rd116, 0;
$L__BB15_17:
	setp.lt.u64 	%p5, %rd42, 8;
	add.s64 	%rd52, %rd116, %rd29;
	shl.b64 	%rd53, %rd52, 3;
	add.s64 	%rd31, %rd3, %rd53;
	mov.b64 	%rd119, 0;
	st.global.u64 	[%rd31], %rd119;
	mul.lo.s64 	%rd32, %rd116, %rd45;
	mov.f64 	%fd53, 0d0000000000000000;
	@%p5 bra 	$L__BB15_20;
	mov.b64 	%rd117, 0;
	mov.f64 	%fd53, 0d0000000000000000;
$L__BB15_19:
	.pragma "nounroll";
	mad.lo.s64 	%rd55, %rd117, %rd43, %rd115;
	shl.b64 	%rd56, %rd55, 3;
	add.s64 	%rd57, %rd2, %rd56;
	ld.global.f64 	%fd10, [%rd57];
	add.s64 	%rd58, %rd117, %rd32;
	shl.b64 	%rd59, %rd58, 3;
	add.s64 	%rd60, %rd1, %rd59;
	ld.global.f64 	%fd11, [%rd60];
	fma.rn.f64 	%fd12, %fd10, %fd11, %fd53;
	st.global.f64 	[%rd31], %fd12;
	shl.b64 	%rd61, %rd43, 3;
	add.s64 	%rd62, %rd57, %rd61;
	ld.global.f64 	%fd13, [%rd62];
	ld.global.f64 	%fd14, [%rd60+8];
	fma.rn.f64 	%fd15, %fd13, %fd14, %fd12;
	st.global.f64 	[%rd31], %fd15;
	add.s64 	%rd63, %rd62, %rd61;
	ld.global.f64 	%fd16, [%rd63];
	ld.global.f64 	%fd17, [%rd60+16];
	fma.rn.f64 	%fd18, %fd16, %fd17, %fd15;
	st.global.f64 	[%rd31], %fd18;
	add.s64 	%rd64, %rd63, %rd61;
	ld.global.f64 	%fd19, [%rd64];
	ld.global.f64 	%fd20, [%rd60+24];
	fma.rn.f64 	%fd21, %fd19, %fd20, %fd18;
	st.global.f64 	[%rd31], %fd21;
	add.s64 	%rd65, %rd64, %rd61;
	ld.global.f64 	%fd22, [%rd65];
	ld.global.f64 	%fd23, [%rd60+32];
	fma.rn.f64 	%fd24, %fd22, %fd23, %fd21;
	st.global.f64 	[%rd31], %fd24;
	add.s64 	%rd66, %rd65, %rd61;
	ld.global.f64 	%fd25, [%rd66];
	ld.global.f64 	%fd26, [%rd60+40];
	fma.rn.f64 	%fd27, %fd25, %fd26, %fd24;
	st.global.f64 	[%rd31], %fd27;
	add.s64 	%rd67, %rd66, %rd61;
	ld.global.f64 	%fd28, [%rd67];
	ld.global.f64 	%fd29, [%rd60+48];
	fma.rn.f64 	%fd30, %fd28, %fd29, %fd27;
	st.global.f64 	[%rd31], %fd30;
	add.s64 	%rd68, %rd67, %rd61;
	ld.global.f64 	%fd31, [%rd68];
	ld.global.f64 	%fd32, [%rd60+56];
	fma.rn.f64 	%fd53, %fd31, %fd32, %fd30;
	st.global.f64 	[%rd31], %fd53;
	add.s64 	%rd117, %rd117, 8;
	setp.ne.s64 	%p6, %rd117, %rd26;
	mov.u64 	%rd119, %rd26;
	@%p6 bra 	$L__BB15_19;
$L__BB15_20:
	setp.eq.s64 	%p7, %rd24, 0;
	@%p7 bra 	$L__BB15_28;
	add.s64 	%rd69, %rd24, -1;
	setp.lt.u64 	%p8, %rd69, 3;
	@%p8 bra 	$L__BB15_23;
	mad.lo.s64 	%rd70, %rd119, %rd43, %rd115;
	shl.b64 	%rd71, %rd70, 3;
	add.s64 	%rd72, %rd2, %rd71;
	ld.global.f64 	%fd33, [%rd72];
	add.s64 	%rd73, %rd119, %rd32;
	shl.b64 	%rd74, %rd73, 3;
	add.s64 	%rd75, %rd1, %rd74;
	ld.global.f64 	%fd34, [%rd75];
	fma.rn.f64 	%fd35, %fd33, %fd34, %fd53;
	st.global.f64 	[%rd31], %fd35;
	shl.b64 	%rd76, %rd43, 3;
	add.s64 	%rd77, %rd72, %rd76;
	ld.global.f64 	%fd36, [%rd77];
	ld.global.f64 	%fd37, [%rd75+8];
	fma.rn.f64 	%fd38, %fd36, %fd37, %fd35;
	st.global.f64 	[%rd31], %fd38;
	add.s64 	%rd78, %rd77, %rd76;
	ld.global.f64 	%fd39, [%rd78];
	ld.global.f64 	%fd40, [%rd75+16];
	fma.rn.f64 	%fd41, %fd39, %fd40, %fd38;
	st.global.f64 	[%rd31], %fd41;
	add.s64 	%rd79, %rd78, %rd76;
	ld.global.f64 	%fd42, [%rd79];
	ld.global.f64 	%fd43, [%rd75+24];
	fma.rn.f64 	%fd53, %fd42, %fd43, %fd41;
	st.global.f64 	[%rd31], %fd53;
	add.s64 	%rd119, %rd119, 4;
$L__BB15_23:
	setp.eq.s64 	%p9, %rd25, 0;
	@%p9 bra 	$L__BB15_28;
	setp.eq.s64 	%p10, %rd25, 1;
	@%p10 bra 	$L__BB15_26;
	mad.lo.s64 	%rd80, %rd119, %rd43, %rd115;
	shl.b64 	%rd81, %rd80, 3;
	add.s64 	%rd82, %rd2, %rd81;
	ld.global.f64 	%fd44, [%rd82];
	add.s64 	%rd83, %rd119, %rd32;
	shl.b64 	%rd84, %rd83, 3;
	add.s64 	%rd85, %rd1, %rd84;
	ld.global.f64 	%fd45, [%rd85];
	fma.rn.f64 	%fd46, %fd44, %fd45, %fd53;
	st.global.f64 	[%rd31], %fd46;
	shl.b64 	%rd86, %rd43, 3;
	add.s64 	%rd87, %rd82, %rd86;
	ld.global.f64 	%fd47, [%rd87];
	ld.global.f64 	%fd48, [%rd85+8];
	fma.rn.f64 	%fd53, %fd47, %fd48, %fd46;
	st.global.f64 	[%rd31], %fd53;
	add.s64 	%rd119, %rd119, 2;
$L__BB15_26:
	setp.eq.s64 	%p11, %rd27, 0;
	@%p11 bra 	$L__BB15_28;
	mad.lo.s64 	%rd88, %rd119, %rd43, %rd115;
	shl.b64 	%rd89, %rd88, 3;
	add.s64 	%rd90, %rd2, %rd89;
	ld.global.f64 	%fd49, [%rd90];
	add.s64 	%rd91, %rd119, %rd32;
	shl.b64 	%rd92, %rd91, 3;
	add.s64 	%rd93, %rd1, %rd92;
	ld.global.f64 	%fd50, [%rd93];
	fma.rn.f64 	%fd51, %fd49, %fd50, %fd53;
	st.global.f64 	[%rd31], %fd51;
$L__BB15_28:
	add.s64 	%rd116, %rd116, 1;
	setp.ne.s64 	%p12, %rd116, %rd44;
	@%p12 bra 	$L__BB15_17;
	add.s64 	%rd115, %rd115, 1;
	setp.ne.s64 	%p13, %rd115, %rd43;
	@%p13 bra 	$L__BB15_16;
$L__BB15_30:
	ret;

}
	// .globl	_Z20sigmoid_array_kernelPdS_m
.visible .entry _Z20sigmoid_array_kernelPdS_m(
	.param .u64 .ptr .align 1 _Z20sigmoid_array_kernelPdS_m_param_0,
	.param .u64 .ptr .align 1 _Z20sigmoid_array_kernelPdS_m_param_1,
	.param .u64 _Z20sigmoid_array_kernelPdS_m_param_2
)
{
	.reg .pred 	%p<5>;
	.reg .b32 	%r<20>;
	.reg .b32 	%f<3>;
	.reg .b64 	%rd<11>;
	.reg .b64 	%fd<30>;

	ld.param.u64 	%rd2, [_Z20sigmoid_array_kernelPdS_m_param_0];
	ld.param.u64 	%rd3, [_Z20sigmoid_array_kernelPdS_m_param_1];
	ld.param.u64 	%rd4, [_Z20sigmoid_array_kernelPdS_m_param_2];
	mov.u32 	%r4, %tid.x;
	mov.u32 	%r5, %ctaid.x;
	mov.u32 	%r6, %ntid.x;
	mad.lo.s32 	%r7, %r5, %r6, %r4;
	cvt.s64.s32 	%rd1, %r7;
	setp.le.u64 	%p1, %rd4, %rd1;
	@%p1 bra 	$L__BB16_5;
	cvta.to.global.u64 	%rd5, %rd3;
	shl.b64 	%rd6, %rd1, 3;
	add.s64 	%rd7, %rd5, %rd6;
	ld.global.f64 	%fd1, [%rd7];
	neg.f64 	%fd6, %fd1;
	fma.rn.f64 	%fd7, %fd1, 0dBFF71547652B82FE, 0d4338000000000000;
	{
	.reg .b32 %temp; 
	mov.b64 	{%r1, %temp}, %fd7;
	}
	mov.f64 	%fd8, 0dC338000000000000;
	add.rn.f64 	%fd9, %fd7, %fd8;
	fma.rn.f64 	%fd10, %fd9, 0dBFE62E42FEFA39EF, %fd6;
	fma.rn.f64 	%fd11, %fd9, 0dBC7ABC9E3B39803F, %fd10;
	fma.rn.f64 	%fd12, %fd11, 0d3E5ADE1569CE2BDF, 0d3E928AF3FCA213EA;
	fma.rn.f64 	%fd13, %fd12, %fd11, 0d3EC71DEE62401315;
	fma.rn.f64 	%fd14, %fd13, %fd11, 0d3EFA01997C89EB71;
	fma.rn.f64 	%fd15, %fd14, %fd11, 0d3F2A01A014761F65;
	fma.rn.f64 	%fd16, %fd15, %fd11, 0d3F56C16C1852B7AF;
	fma.rn.f64 	%fd17, %fd16, %fd11, 0d3F81111111122322;
	fma.rn.f64 	%fd18, %fd17, %fd11, 0d3FA55555555502A1;
	fma.rn.f64 	%fd19, %fd18, %fd11, 0d3FC5555555555511;
	fma.rn.f64 	%fd20, %fd19, %fd11, 0d3FE000000000000B;
	fma.rn.f64 	%fd21, %fd20, %fd11, 0d3FF0000000000000;
	fma.rn.f64 	%fd22, %fd21, %fd11, 0d3FF0000000000000;
	{
	.reg .b32 %temp; 
	mov.b64 	{%r2, %temp}, %fd22;
	}
	{
	.reg .b32 %temp; 
	mov.b64 	{%temp, %r3}, %fd22;
	}
	shl.b32 	%r8, %r1, 20;
	add.s32 	%r9, %r8, %r3;
	mov.b64 	%fd29, {%r2, %r9};
	{
	.reg .b32 %temp; 
	mov.b64 	{%temp, %r10}, %fd6;
	}
	mov.b32 	%f2, %r10;
	abs.f32 	%f1, %f2;
	setp.lt.f32 	%p2, %f1, 0f4086232B;
	@%p2 bra 	$L__BB16_4;
	setp.gt.f64 	%p3, %fd1, 0d0000000000000000;
	mov.f64 	%fd23, 0d7FF0000000000000;
	sub.f64 	%fd24, %fd23, %fd1;
	selp.f64 	%fd29, 0d0000000000000000, %fd24, %p3;
	setp.geu.f32 	%p4, %f1, 0f40874800;
	@%p4 bra 	$L__BB16_4;
	shr.u32 	%r11, %r1, 31;
	add.s32 	%r12, %r1, %r11;
	shr.s32 	%r13, %r12, 1;
	shl.b32 	%r14, %r13, 20;
	add.s32 	%r15, %r3, %r14;
	mov.b64 	%fd25, {%r2, %r15};
	sub.s32 	%r16, %r1, %r13;
	shl.b32 	%r17, %r16, 20;
	add.s32 	%r18, %r17, 1072693248;
	mov.b32 	%r19, 0;
	mov.b64 	%fd26, {%r19, %r18};
	mul.f64 	%fd29, %fd26, %fd25;
$L__BB16_4:
	add.f64 	%fd27, %fd29, 0d3FF0000000000000;
	rcp.rn.f64 	%fd28, %fd27;
	cvta.to.global.u64 	%rd8, %rd2;
	add.s64 	%rd10, %rd8, %rd6;
	st.global.f64 	[%rd10], %fd28;
$L__BB16_5:
	ret;

}
	// .globl	_Z23sigmoid_backward_kernelPdS_S_m
.visible .entry _Z23sigmoid_backward_kernelPdS_S_m(
	.param .u64 .ptr .align 1 _Z23sigmoid_backward_kernelPdS_S_m_param_0,
	.param .u64 .ptr .align 1 _Z23sigmoid_backward_kernelPdS_S_m_param_1,
	.param .u64 .ptr .align 1 _Z23sigmoid_backward_kernelPdS_S_m_param_2,
	.param .u64 _Z23sigmoid_backward_kernelPdS_S_m_param_3
)
{
	.reg .pred 	%p<2>;
	.reg .b32 	%r<5>;
	.reg .b64 	%rd<13>;
	.reg .b64 	%fd<8>;

	ld.param.u64 	%rd2, [_Z23sigmoid_backward_kernelPdS_S_m_param_0];
	ld.param.u64 	%rd3, [_Z23sigmoid_backward_kernelPdS_S_m_param_1];
	ld.param.u64 	%rd4, [_Z23sigmoid_backward_kernelPdS_S_m_param_2];
	ld.param.u64 	%rd5, [_Z23sigmoid_backward_kernelPdS_S_m_param_3];
	mov.u32 	%r1, %tid.x;
	mov.u32 	%r2, %ctaid.x;
	mov.u32 	%r3, %ntid.x;
	mad.lo.s32 	%r4, %r2, %r3, %r1;
	cvt.s64.s32 	%rd1, %r4;
	setp.le.u64 	%p1, %rd5, %rd1;
	@%p1 bra 	$L__BB17_2;
	cvta.to.global.u64 	%rd6, %rd2;
	cvta.to.global.u64 	%rd7, %rd3;
	cvta.to.global.u64 	%rd8, %rd4;
	shl.b64 	%rd9, %rd1, 3;
	add.s64 	%rd10, %rd6, %rd9;
	ld.global.f64 	%fd1, [%rd10];
	add.s64 	%rd11, %rd7, %rd9;
	ld.global.f64 	%fd2, [%rd11];
	mul.f64 	%fd3, %fd1, %fd2;
	mov.f64 	%fd4, 0d3FF0000000000000;
	sub.f64 	%fd5, %fd4, %fd2;
	add.s64 	%rd12, %rd8, %rd9;
	ld.global.f64 	%fd6, [%rd12];
	fma.rn.f64 	%fd7, %fd3, %fd5, %fd6;
	st.global.f64 	[%rd12], %fd7;
$L__BB17_2:
	ret;

}
	// .globl	_Z17tanh_array_kernelPdS_m
.visible .entry _Z17tanh_array_kernelPdS_m(
	.param .u64 .ptr .align 1 _Z17tanh_array_kernelPdS_m_param_0,
	.param .u64 .ptr .align 1 _Z17tanh_array_kernelPdS_m_param_1,
	.param .u64 _Z17tanh_array_kernelPdS_m_param_2
)
{
	.reg .pred 	%p<4>;
	.reg .b32 	%r<8>;
	.reg .b32 	%f<5>;
	.reg .b64 	%rd<11>;
	.reg .b64 	%fd<47>;

	ld.param.u64 	%rd2, [_Z17tanh_array_kernelPdS_m_param_0];
	ld.param.u64 	%rd3, [_Z17tanh_array_kernelPdS_m_param_1];
	ld.param.u64 	%rd4, [_Z17tanh_array_kernelPdS_m_param_2];
	mov.u32 	%r2, %tid.x;
	mov.u32 	%r3, %ctaid.x;
	mov.u32 	%r4, %ntid.x;
	mad.lo.s32 	%r5, %r3, %r4, %r2;
	cvt.s64.s32 	%rd1, %r5;
	setp.le.u64 	%p1, %rd4, %rd1;
	@%p1 bra 	$L__BB18_5;
	cvta.to.global.u64 	%rd5, %rd2;
	shl.b64 	%rd6, %rd1, 3;
	add.s64 	%rd7, %rd5, %rd6;
	ld.global.f64 	%fd1, [%rd7];
	{
	.reg .b32 %temp; 
	mov.b64 	{%temp, %r6}, %fd1;
	}
	and.b32  	%r1, %r6, 2147483647;
	{
	.reg .b32 %temp; 
	mov.b64 	{%r7, %temp}, %fd1;
	}
	mov.b64 	%fd2, {%r7, %r1};
	setp.ltu.f64 	%p2, %fd2, 0d3FE4F92224DD2F1A;
	@%p2 bra 	$L__BB18_3;
	add.f64 	%fd6, %fd2, %fd2;
	cvt.rn.f32.f64 	%f1, %fd6;
	mul.f32 	%f2, %f1, 0f3FB8AA3B;
	cvt.rni.f32.f32 	%f3, %f2;
	cvt.f64.f32 	%fd7, %f3;
	fma.rn.f64 	%fd8, %fd7, 0dBFE62E42FEFA39EF, %fd6;
	fma.rn.f64 	%fd9, %fd8, 0d3E5AE904A4741B81, 0d3E928A27F89B6999;
	fma.rn.f64 	%fd10, %fd9, %fd8, 0d3EC71DE715FF7E07;
	fma.rn.f64 	%fd11, %fd10, %fd8, 0d3EFA019A6B0AC45A;
	fma.rn.f64 	%fd12, %fd11, %fd8, 0d3F2A01A017EED94F;
	fma.rn.f64 	%fd13, %fd12, %fd8, 0d3F56C16C17F2A71B;
	fma.rn.f64 	%fd14, %fd13, %fd8, 0d3F811111111173C4;
	fma.rn.f64 	%fd15, %fd14, %fd8, 0d3FA555555555211A;
	fma.rn.f64 	%fd16, %fd15, %fd8, 0d3FC5555555555540;
	fma.rn.f64 	%fd17, %fd16, %fd8, 0d3FE0000000000005;
	mul.f64 	%fd18, %fd8, %fd17;
	fma.rn.f64 	%fd19, %fd18, %fd8, %fd8;
	ex2.approx.ftz.f32 	%f4, %f3;
	cvt.f64.f32 	%fd20, %f4;
	mov.f64 	%fd21, 0d3FF0000000000000;
	sub.f64 	%fd22, %fd21, %fd20;
	neg.f64 	%fd23, %fd19;
	fma.rn.f64 	%fd24, %fd23, %fd20, %fd22;
	mov.f64 	%fd25, 0d4000000000000000;
	sub.f64 	%fd26, %fd25, %fd24;
	rcp.approx.ftz.f64 	%fd27, %fd26;
	neg.f64 	%fd28, %fd26;
	fma.rn.f64 	%fd29, %fd28, %fd27, 0d3FF0000000000000;
	fma.rn.f64 	%fd30, %fd29, %fd29, %fd29;
	fma.rn.f64 	%fd31, %fd30, %fd27, %fd27;
	fma.rn.f64 	%fd32, %fd31, 0dC000000000000000, 0d3FF0000000000000;
	setp.gt.u32 	%p3, %r1, 1077088193;
	selp.f64 	%fd33, 0d3FF0000000000000, %fd32, %p3;
	copysign.f64 	%fd46, %fd1, %fd33;
	bra.uni 	$L__BB18_4;
$L__BB18_3:
	mul.f64 	%fd34, %fd1, %fd1;
	fma.rn.f64 	%fd35, %fd34, 0dBEF0BC46E2F5E964, 0d3F14359F420AFC3D;
	fma.rn.f64 	%fd36, %fd35, %fd34, 0dBF2DF9F0728C5D84;
	fma.rn.f64 	%fd37, %fd36, %fd34, 0d3F4337D1CEC4F033;
	fma.rn.f64 	%fd38, %fd37, %fd34, 0dBF57D6E9674335B3;
	fma.rn.f64 	%fd39, %fd38, %fd34, 0d3F6D6D000D7AAD3D;
	fma.rn.f64 	%fd40, %fd39, %fd34, 0dBF8226E1F3CF1EF5;
	fma.rn.f64 	%fd41, %fd40, %fd34, 0d3F9664F47EC0C8CF;
	fma.rn.f64 	%fd42, %fd41, %fd34, 0dBFABA1BA1B80AB40;
	fma.rn.f64 	%fd43, %fd42, %fd34, 0d3FC111111110FA4A;
	fma.rn.f64 	%fd44, %fd43, %fd34, 0dBFD5555555555550;
	fma.rn.f64 	%fd45, %fd44, %fd34, 0d0000000000000000;
	fma.rn.f64 	%fd46, %fd45, %fd1, %fd1;
$L__BB18_4:
	cvta.to.global.u64 	%rd8, %rd3;
	add.s64 	%rd10, %rd8, %rd6;
	st.global.f64 	[%rd10], %fd46;
$L__BB18_5:
	ret;

}
	// .globl	_Z20tanh_backward_kernelPdS_S_m
.visible .entry _Z20tanh_backward_kernelPdS_S_m(
	.param .u64 .ptr .align 1 _Z20tanh_backward_kernelPdS_S_m_param_0,
	.param .u64 .ptr .align 1 _Z20tanh_backward_kernelPdS_S_m_param_1,
	.param .u64 .ptr .align 1 _Z20tanh_backward_kernelPdS_S_m_param_2,
	.param .u64 _Z20tanh_backward_kernelPdS_S_m_param_3
)
{
	.reg .pred 	%p<2>;
	.reg .b32 	%r<5>;
	.reg .b64 	%rd<13>;
	.reg .b64 	%fd<7>;

	ld.param.u64 	%rd2, [_Z20tanh_backward_kernelPdS_S_m_param_0];
	ld.param.u64 	%rd3, [_Z20tanh_backward_kernelPdS_S_m_param_1];
	ld.param.u64 	%rd4, [_Z20tanh_backward_kernelPdS_S_m_param_2];
	ld.param.u64 	%rd5, [_Z20tanh_backward_kernelPdS_S_m_param_3];
	mov.u32 	%r1, %tid.x;
	mov.u32 	%r2, %ctaid.x;
	mov.u32 	%r3, %ntid.x;
	mad.lo.s32 	%r4, %r2, %r3, %r1;
	cvt.s64.s32 	%rd1, %r4;
	setp.le.u64 	%p1, %rd5, %rd1;
	@%p1 bra 	$L__BB19_2;
	cvta.to.global.u64 	%rd6, %rd2;
	cvta.to.global.u64 	%rd7, %rd3;
	cvta.to.global.u64 	%rd8, %rd4;
	shl.b64 	%rd9, %rd1, 3;
	add.s64 	%rd10, %rd6, %rd9;
	ld.global.f64 	%fd1, [%rd10];
	add.s64 	%rd11, %rd7, %rd9;
	ld.global.f64 	%fd2, [%rd11];
	mul.f64 	%fd3, %fd2, %fd2;
	mov.f64 	%fd4, 0d3FF0000000000000;
	sub.f64 	%fd5, %fd4, %fd3;
	mul.f64 	%fd6, %fd1, %fd5;
	add.s64 	%rd12, %rd8, %rd9;
	st.global.f64 	[%rd12], %fd6;
$L__BB19_2:
	ret;

}


// ===== COMPILED SASS (sm_100) =====

	.target	sm_100

	.elftype	@"ET_EXEC"


//--------------------- .note.nv.tkinfo           --------------------------
	.section	.note.nv.tkinfo,"",@"SHT_NOTE"
	.sectionflags	@"SHF_NOTE_NV_TKINFO"
	.tkinfo
        /*0018*/ 	.word	0x00000002
        /*0030*/ 	.string	""
        /*0030*/ 	.string	"ptxas"
        /*0030*/ 	.string	"Cuda compilation tools, release 13.0, V13.0.88"
        /*0030*/ 	.string	"Build cuda_13.0.r13.0/compiler.36424714_0"
        /*0030*/ 	.string	"-arch sm_100 -m 64 "



//--------------------- .note.nv.cuinfo           --------------------------
	.section	.note.nv.cuinfo,"",@"SHT_NOTE"
	.sectionflags	@"SHF_NOTE_NV_CUINFO"
        /*0018*/ 	.short	0x0002
        /*001a*/ 	.short	0x0064
        /*001c*/ 	.short	0x0082
	.zero		2


//--------------------- .nv.info                  --------------------------
	.section	.nv.info,"",@"SHT_CUDA_INFO"
	.align	4


	//----- nvinfo : EIATTR_REGCOUNT
	.align		4
        /*0000*/ 	.byte	0x04, 0x2f
        /*0002*/ 	.short	(.L_1 - .L_0)
	.align		4
.L_0:
        /*0004*/ 	.word	index@(_Z13sum_reductionPdS_)
        /*0008*/ 	.word	0x0000000e


	//----- nvinfo : EIATTR_FRAME_SIZE
	.align		4
.L_1:
        /*000c*/ 	.byte	0x04, 0x11
        /*000e*/ 	.short	(.L_3 - .L_2)
	.align		4
.L_2:
        /*0010*/ 	.word	index@(_Z13sum_reductionPdS_)
        /*0014*/ 	.word	0x00000000


	//----- nvinfo : EIATTR_REGCOUNT
	.align		4
.L_3:
        /*0018*/ 	.byte	0x04, 0x2f
        /*001a*/ 	.short	(.L_5 - .L_4)
	.align		4
.L_4:
        /*001c*/ 	.word	index@(_Z16set_array_kernelPddm)
        /*0020*/ 	.word	0x00000008


	//----- nvinfo : EIATTR_FRAME_SIZE
	.align		4
.L_5:
        /*0024*/ 	.byte	0x04, 0x11
        /*0026*/ 	.short	(.L_7 - .L_6)
	.align		4
.L_6:
        /*0028*/ 	.word	index@(_Z16set_array_kernelPddm)
        /*002c*/ 	.word	0x00000000


	//----- nvinfo : EIATTR_REGCOUNT
	.align		4
.L_7:
        /*0030*/ 	.byte	0x04, 0x2f
        /*0032*/ 	.short	(.L_9 - .L_8)
	.align		4
.L_8:
        /*0034*/ 	.word	index@(_Z17sum_arrays_kernelPdS_S_m)
        /*0038*/ 	.word	0x0000000c


	//----- nvinfo : EIATTR_FRAME_SIZE
	.align		4
.L_9:
        /*003c*/ 	.byte	0x04, 0x11
        /*003e*/ 	.short	(.L_11 - .L_10)
	.align		4
.L_10:
        /*0040*/ 	.word	index@(_Z17sum_arrays_kernelPdS_S_m)
        /*0044*/ 	.word	0x00000000


	//----- nvinfo : EIATTR_REGCOUNT
	.align		4
.L_11:
        /*0048*/ 	.byte	0x04, 0x2f
        /*004a*/ 	.short	(.L_13 - .L_12)
	.align		4
.L_12:
        /*004c*/ 	.word	index@(_Z22sum_accu_arrays_kernelPdS_S_m)
        /*0050*/ 	.word	0x0000000e


	//----- nvinfo : EIATTR_FRAME_SIZE
	.align		4
.L_13:
        /*0054*/ 	.byte	0x04, 0x11
        /*0056*/ 	.short	(.L_15 - .L_14)
	.align		4
.L_14:
        /*0058*/ 	.word	index@(_Z22sum_accu_arrays_kernelPdS_S_m)
        /*005c*/ 	.word	0x00000000


	//----- nvinfo : EIATTR_REGCOUNT
	.align		4
.L_15:
        /*0060*/ 	.byte	0x04, 0x2f
        /*0062*/ 	.short	(.L_17 - .L_16)
	.align		4
.L_16:
        /*0064*/ 	.word	index@(_Z22sum_accu_scalar_kernelPddS_m)
        /*0068*/ 	.word	0x0000000c


	//----- nvinfo : EIATTR_FRAME_SIZE
	.align		4
.L_17:
        /*006c*/ 	.byte	0x04, 0x11
        /*006e*/ 	.short	(.L_19 - .L_18)
	.align		4
.L_18:
        /*0070*/ 	.word	index@(_Z22sum_accu_scalar_kernelPddS_m)
        /*0074*/ 	.word	0x00000000


	//----- nvinfo : EIATTR_REGCOUNT
	.align		4
.L_19:
        /*0078*/ 	.byte	0x04, 0x2f
        /*007a*/ 	.short	(.L_21 - .L_20)
	.align		4
.L_20:
        /*007c*/ 	.word	index@(_Z17sub_arrays_kernelPdS_S_m)
        /*0080*/ 	.word	0x0000000c


	//----- nvinfo : EIATTR_FRAME_SIZE
	.align		4
.L_21:
        /*0084*/ 	.byte	0x04, 0x11
        /*0086*/ 	.short	(.L_23 - .L_22)
	.align		4
.L_22:
        /*0088*/ 	.word	index@(_Z17sub_arrays_kernelPdS_S_m)
        /*008c*/ 	.word	0x00000000


	//----- nvinfo : EIATTR_REGCOUNT
	.align		4
.L_23:
        /*0090*/ 	.byte	0x04, 0x2f
        /*0092*/ 	.short	(.L_25 - .L_24)
	.align		4
.L_24:
        /*0094*/ 	.word	index@(_Z22sub_accu_arrays_kernelPdS_S_m)
        /*0098*/ 	.word	0x0000000e


	//----- nvinfo : EIATTR_FRAME_SIZE
	.align		4
.L_25:
        /*009c*/ 	.byte	0x04, 0x11
        /*009e*/ 	.short	(.L_27 - .L_26)
	.align		4
.L_26:
        /*00a0*/ 	.word	index@(_Z22sub_accu_arrays_kernelPdS_S_m)
        /*00a4*/ 	.word	0x00000000


	//----- nvinfo : EIATTR_REGCOUNT
	.align		4
.L_27:
        /*00a8*/ 	.byte	0x04, 0x2f
        /*00aa*/ 	.short	(.L_29 - .L_28)
	.align		4
.L_28:
        /*00ac*/ 	.word	index@(_Z17mul_arrays_kernelPdS_S_m)
        /*00b0*/ 	.word	0x0000000c


	//----- nvinfo : EIATTR_FRAME_SIZE
	.align		4
.L_29:
        /*00b4*/ 	.byte	0x04, 0x11
        /*00b6*/ 	.short	(.L_31 - .L_30)
	.align		4
.L_30:
        /*00b8*/ 	.word	index@(_Z17mul_arrays_kernelPdS_S_m)
        /*00bc*/ 	.word	0x00000000


	//----- nvinfo : EIATTR_REGCOUNT
	.align		4
.L_31:
        /*00c0*/ 	.byte	0x04, 0x2f
        /*00c2*/ 	.short	(.L_33 - .L_32)
	.align		4
.L_32:
        /*00c4*/ 	.word	index@(_Z22mul_accu_arrays_kernelPdS_S_m)
        /*00c8*/ 	.word	0x0000000e


	//----- nvinfo : EIATTR_FRAME_SIZE
	.align		4
.L_33:
        /*00cc*/ 	.byte	0x04, 0x11
        /*00ce*/ 	.short	(.L_35 - .L_34)
	.align		4
.L_34:
        /*00d0*/ 	.word	index@(_Z22mul_accu_arrays_kernelPdS_S_m)
        /*00d4*/ 	.word	0x00000000


	//----- nvinfo : EIATTR_REGCOUNT
	.align		4
.L_35:
        /*00d8*/ 	.byte	0x04, 0x2f
        /*00da*/ 	.short	(.L_37 - .L_36)
	.align		4
.L_36:
        /*00dc*/ 	.word	index@(_Z22mul_accu_scalar_kernelPddS_m)
        /*00e0*/ 	.word	0x0000000c


	//----- nvinfo : EIATTR_FRAME_SIZE
	.align		4
.L_37:
        /*00e4*/ 	.byte	0x04, 0x11
        /*00e6*/ 	.short	(.L_39 - .L_38)
	.align		4
.L_38:
        /*00e8*/ 	.word	index@(_Z22mul_accu_scalar_kernelPddS_m)
        /*00ec*/ 	.word	0x00000000


	//----- nvinfo : EIATTR_REGCOUNT
	.align		4
.L_39:
        /*00f0*/ 	.byte	0x04, 0x2f
        /*00f2*/ 	.short	(.L_41 - .L_40)
	.align		4
.L_40:
        /*00f4*/ 	.word	index@(_Z17div_arrays_kernelPdS_S_m)
        /*00f8*/ 	.word	0x0000001a


	//----- nvinfo : EIATTR_FRAME_SIZE
	.align		4
.L_41:
        /*00fc*/ 	.byte	0x04, 0x11
        /*00fe*/ 	.short	(.L_43 - .L_42)
	.align		4
.L_42:
        /*0100*/ 	.word	index@($__internal_2_$__cuda_sm20_div_rn_f64_full)
        /*0104*/ 	.word	0x00000000


	//----- nvinfo : EIATTR_FRAME_SIZE
	.align		4
.L_43:
        /*0108*/ 	.byte	0x04, 0x11
        /*010a*/ 	.short	(.L_45 - .L_44)
	.align		4
.L_44:
        /*010c*/ 	.word	index@(_Z17div_arrays_kernelPdS_S_m)
        /*0110*/ 	.word	0x00000000


	//----- nvinfo : EIATTR_REGCOUNT
	.align		4
.L_45:
        /*0114*/ 	.byte	0x04, 0x2f
        /*0116*/ 	.short	(.L_47 - .L_46)
	.align		4
.L_46:
        /*0118*/ 	.word	index@(_Z22div_accu_arrays_kernelPdS_S_m)
        /*011c*/ 	.word	0x0000001a


	//----- nvinfo : EIATTR_FRAME_SIZE
	.align		4
.L_47:
        /*0120*/ 	.byte	0x04, 0x11
        /*0122*/ 	.short	(.L_49 - .L_48)
	.align		4
.L_48:
        /*0124*/ 	.word	index@($__internal_1_$__cuda_sm20_div_rn_f64_full)
        /*0128*/ 	.word	0x00000000


	//----- nvinfo : EIATTR_FRAME_SIZE
	.align		4
.L_49:
        /*012c*/ 	.byte	0x04, 0x11
        /*012e*/ 	.short	(.L_51 - .L_50)
	.align		4
.L_50:
        /*0130*/ 	.word	index@(_Z22div_accu_arrays_kernelPdS_S_m)
        /*0134*/ 	.word	0x00000000


	//----- nvinfo : EIATTR_REGCOUNT
	.align		4
.L_51:
        /*0138*/ 	.byte	0x04, 0x2f
        /*013a*/ 	.short	(.L_53 - .L_52)
	.align		4
.L_52:
        /*013c*/ 	.word	index@(_Z13matmul_kernelPdS_S_mmmm)
        /*0140*/ 	.word	0x00000014


	//----- nvinfo : EIATTR_FRAME_SIZE
	.align		4
.L_53:
        /*0144*/ 	.byte	0x04, 0x11
        /*0146*/ 	.short	(.L_55 - .L_54)
	.align		4
.L_54:
        /*0148*/ 	.word	index@(_Z13matmul_kernelPdS_S_mmmm)
        /*014c*/ 	.word	0x00000000


	//----- nvinfo : EIATTR_REGCOUNT
	.align		4
.L_55:
        /*0150*/ 	.byte	0x04, 0x2f
        /*0152*/ 	.short	(.L_57 - .L_56)
	.align		4
.L_56:
        /*0154*/ 	.word	index@(_Z25matmul_transpose_a_kernelPdS_S_mmmm)
        /*0158*/ 	.word	0x00000012


	//----- nvinfo : EIATTR_FRAME_SIZE
	.align		4
.L_57:
        /*015c*/ 	.byte	0x04, 0x11
        /*015e*/ 	.short	(.L_59 - .L_58)
	.align		4
.L_58:
        /*0160*/ 	.word	index@(_Z25matmul_transpose_a_kernelPdS_S_mmmm)
        /*0164*/ 	.word	0x00000000


	//----- nvinfo : EIATTR_REGCOUNT
	.align		4
.L_59:
        /*0168*/ 	.byte	0x04, 0x2f
        /*016a*/ 	.short	(.L_61 - .L_60)
	.align		4
.L_60:
        /*016c*/ 	.word	index@(_Z25matmul_transpose_b_kernelPdS_S_mmmm)
        /*0170*/ 	.word	0x00000014


	//----- nvinfo : EIATTR_FRAME_SIZE
	.align		4
.L_61:
        /*0174*/ 	.byte	0x04, 0x11
        /*0176*/ 	.short	(.L_63 - .L_62)
	.align		4
.L_62:
        /*0178*/ 	.word	index@(_Z25matmul_transpose_b_kernelPdS_S_mmmm)
        /*017c*/ 	.word	0x00000000


	//----- nvinfo : EIATTR_REGCOUNT
	.align		4
.L_63:
        /*0180*/ 	.byte	0x04, 0x2f
        /*0182*/ 	.short	(.L_65 - .L_64)
	.align		4
.L_64:
        /*0184*/ 	.word	index@(_Z26matmul_transpose_ab_kernelPdS_S_mmmm)
        /*0188*/ 	.word	0x00000014


	//----- nvinfo : EIATTR_FRAME_SIZE
	.align		4
.L_65:
        /*018c*/ 	.byte	0x04, 0x11
        /*018e*/ 	.short	(.L_67 - .L_66)
	.align		4
.L_66:
        /*0190*/ 	.word	index@(_Z26matmul_transpose_ab_kernelPdS_S_mmmm)
        /*0194*/ 	.word	0x00000000


	//----- nvinfo : EIATTR_REGCOUNT
	.align		4
.L_67:
        /*0198*/ 	.byte	0x04, 0x2f
        /*019a*/ 	.short	(.L_69 - .L_68)
	.align		4
.L_68:
        /*019c*/ 	.word	index@(_Z20sigmoid_array_kernelPdS_m)
        /*01a0*/ 	.word	0x00000010


	//----- nvinfo : EIATTR_FRAME_SIZE
	.align		4
.L_69:
        /*01a4*/ 	.byte	0x04, 0x11
        /*01a6*/ 	.short	(.L_71 - .L_70)
	.align		4
.L_70:
        /*01a8*/ 	.word	index@($__internal_0_$__cuda_sm20_dblrcp_rn_slowpath_v3)
        /*01ac*/ 	.word	0x00000000


	//----- nvinfo : EIATTR_FRAME_SIZE
	.align		4
.L_71:
        /*01b0*/ 	.byte	0x04, 0x11
        /*01b2*/ 	.short	(.L_73 - .L_72)
	.align		4
.L_72:
        /*01b4*/ 	.word	index@(_Z20sigmoid_array_kernelPdS_m)
        /*01b8*/ 	.word	0x00000000


	//----- nvinfo : EIATTR_REGCOUNT
	.align		4
.L_73:
        /*01bc*/ 	.byte	0x04, 0x2f
        /*01be*/ 	.short	(.L_75 - .L_74)
	.align		4
.L_74:
        /*01c0*/ 	.word	index@(_Z23sigmoid_backward_kernelPdS_S_m)
        /*01c4*/ 	.word	0x00000010


	//----- nvinfo : EIATTR_FRAME_SIZE
	.align		4
.L_75:
        /*01c8*/ 	.byte	0x04, 0x11
        /*01ca*/ 	.short	(.L_77 - .L_76)
	.align		4
.L_76:
        /*01cc*/ 	.word	index@(_Z23sigmoid_backward_kernelPdS_S_m)
        /*01d0*/ 	.word	0x00000000


	//----- nvinfo : EIATTR_REGCOUNT
	.align		4
.L_77:
        /*01d4*/ 	.byte	0x04, 0x2f
        /*01d6*/ 	.short	(.L_79 - .L_78)
	.align		4
.L_78:
        /*01d8*/ 	.word	index@(_Z17tanh_array_kernelPdS_m)
        /*01dc*/ 	.word	0x00000012


	//----- nvinfo : EIATTR_FRAME_SIZE
	.align		4
.L_79:
        /*01e0*/ 	.byte	0x04, 0x11
        /*01e2*/ 	.short	(.L_81 - .L_80)
	.align		4
.L_80:
        /*01e4*/ 	.word	index@(_Z17tanh_array_kernelPdS_m)
        /*01e8*/ 	.word	0x00000000


	//----- nvinfo : EIATTR_REGCOUNT
	.align		4
.L_81:
        /*01ec*/ 	.byte	0x04, 0x2f
        /*01ee*/ 	.short	(.L_83 - .L_82)
	.align		4
.L_82:
        /*01f0*/ 	.word	index@(_Z20tanh_backward_kernelPdS_S_m)
        /*01f4*/ 	.word	0x0000000e


	//----- nvinfo : EIATTR_FRAME_SIZE
	.align		4
.L_83:
        /*01f8*/ 	.byte	0x04, 0x11
        /*01fa*/ 	.short	(.L_85 - .L_84)
	.align		4
.L_84:
        /*01fc*/ 	.word	index@(_Z20tanh_backward_kernelPdS_S_m)
        /*0200*/ 	.word	0x00000000


	//----- nvinfo : EIATTR_MIN_STACK_SIZE
	.align		4
.L_85:
        /*0204*/ 	.byte	0x04, 0x12
        /*0206*/ 	.short	(.L_87 - .L_86)
	.align		4
.L_86:
        /*0208*/ 	.word	index@(_Z20tanh_backward_kernelPdS_S_m)
        /*020c*/ 	.word	0x00000000


	//----- nvinfo : EIATTR_MIN_STACK_SIZE
	.align		4
.L_87:
        /*0210*/ 	.byte	0x04, 0x12
        /*0212*/ 	.short	(.L_89 - .L_88)
	.align		4
.L_88:
        /*0214*/ 	.word	index@(_Z17tanh_array_kernelPdS_m)
        /*0218*/ 	.word	0x00000000


	//----- nvinfo : EIATTR_MIN_STACK_SIZE
	.align		4
.L_89:
        /*021c*/ 	.byte	0x04, 0x12
        /*021e*/ 	.short	(.L_91 - .L_90)
	.align		4
.L_90:
        /*0220*/ 	.word	index@(_Z23sigmoid_backward_kernelPdS_S_m)
        /*0224*/ 	.word	0x00000000


	//----- nvinfo : EIATTR_MIN_STACK_SIZE
	.align		4
.L_91:
        /*0228*/ 	.byte	0x04, 0x12
        /*022a*/ 	.short	(.L_93 - .L_92)
	.align		4
.L_92:
        /*022c*/ 	.word	index@(_Z20sigmoid_array_kernelPdS_m)
        /*0230*/ 	.word	0x00000000


	//----- nvinfo : EIATTR_MIN_STACK_SIZE
	.align		4
.L_93:
        /*0234*/ 	.byte	0x04, 0x12
        /*0236*/ 	.short	(.L_95 - .L_94)
	.align		4
.L_94:
        /*0238*/ 	.word	index@(_Z26matmul_transpose_ab_kernelPdS_S_mmmm)
        /*023c*/ 	.word	0x00000000


	//----- nvinfo : EIATTR_MIN_STACK_SIZE
	.align		4
.L_95:
        /*0240*/ 	.byte	0x04, 0x12
        /*0242*/ 	.short	(.L_97 - .L_96)
	.align		4
.L_96:
        /*0244*/ 	.word	index@(_Z25matmul_transpose_b_kernelPdS_S_mmmm)
        /*0248*/ 	.word	0x00000000


	//----- nvinfo : EIATTR_MIN_STACK_SIZE
	.align		4
.L_97:
        /*024c*/ 	.byte	0x04, 0x12
        /*024e*/ 	.short	(.L_99 - .L_98)
	.align		4
.L_98:
        /*0250*/ 	.word	index@(_Z25matmul_transpose_a_kernelPdS_S_mmmm)
        /*0254*/ 	.word	0x00000000


	//----- nvinfo : EIATTR_MIN_STACK_SIZE
	.align		4
.L_99:
        /*0258*/ 	.byte	0x04, 0x12
        /*025a*/ 	.short	(.L_101 - .L_100)
	.align		4
.L_100:
        /*025c*/ 	.word	index@(_Z13matmul_kernelPdS_S_mmmm)
        /*0260*/ 	.word	0x00000000


	//----- nvinfo : EIATTR_MIN_STACK_SIZE
	.align		4
.L_101:
        /*0264*/ 	.byte	0x04, 0x12
        /*0266*/ 	.short	(.L_103 - .L_102)
	.align		4
.L_102:
        /*0268*/ 	.word	index@(_Z22div_accu_arrays_kernelPdS_S_m)
        /*026c*/ 	.word	0x00000000


	//----- nvinfo : EIATTR_MIN_STACK_SIZE
	.align		4
.L_103:
        /*0270*/ 	.byte	0x04, 0x12
        /*0272*/ 	.short	(.L_105 - .L_104)
	.align		4
.L_104:
        /*0274*/ 	.word	index@(_Z17div_arrays_kernelPdS_S_m)
        /*0278*/ 	.word	0x00000000


	//----- nvinfo : EIATTR_MIN_STACK_SIZE
	.align		4
.L_105:
        /*027c*/ 	.byte	0x04, 0x12
        /*027e*/ 	.short	(.L_107 - .L_106)
	.align		4
.L_106:
        /*0280*/ 	.word	index@(_Z22mul_accu_scalar_kernelPddS_m)
        /*0284*/ 	.word	0x00000000


	//----- nvinfo : EIATTR_MIN_STACK_SIZE
	.align		4
.L_107:
        /*0288*/ 	.byte	0x04, 0x12
        /*028a*/ 	.short	(.L_109 - .L_108)
	.align		4
.L_108:
        /*028c*/ 	.word	index@(_Z22mul_accu_arrays_kernelPdS_S_m)
        /*0290*/ 	.word	0x00000000


	//----- nvinfo : EIATTR_MIN_STACK_SIZE
	.align		4
.L_109:
        /*0294*/ 	.byte	0x04, 0x12
        /*0296*/ 	.short	(.L_111 - .L_110)
	.align		4
.L_110:
        /*0298*/ 	.word	index@(_Z17mul_arrays_kernelPdS_S_m)
        /*029c*/ 	.word	0x00000000


	//----- nvinfo : EIATTR_MIN_STACK_SIZE
	.align		4
.L_111:
        /*02a0*/ 	.byte	0x04, 0x12
        /*02a2*/ 	.short	(.L_113 - .L_112)
	.align		4
.L_112:
        /*02a4*/ 	.word	index@(_Z22sub_accu_arrays_kernelPdS_S_m)
        /*02a8*/ 	.word	0x00000000


	//----- nvinfo : EIATTR_MIN_STACK_SIZE
	.align		4
.L_113:
        /*02ac*/ 	.byte	0x04, 0x12
        /*02ae*/ 	.short	(.L_115 - .L_114)
	.align		4
.L_114:
        /*02b0*/ 	.word	index@(_Z17sub_arrays_kernelPdS_S_m)
        /*02b4*/ 	.word	0x00000000


	//----- nvinfo : EIATTR_MIN_STACK_SIZE
	.align		4
.L_115:
        /*02b8*/ 	.byte	0x04, 0x12
        /*02ba*/ 	.short	(.L_117 - .L_116)
	.align		4
.L_116:
        /*02bc*/ 	.word	index@(_Z22sum_accu_scalar_kernelPddS_m)
        /*02c0*/ 	.word	0x00000000


	//----- nvinfo : EIATTR_MIN_STACK_SIZE
	.align		4
.L_117:
        /*02c4*/ 	.byte	0x04, 0x12
        /*02c6*/ 	.short	(.L_119 - .L_118)
	.align		4
.L_118:
        /*02c8*/ 	.word	index@(_Z22sum_accu_arrays_kernelPdS_S_m)
        /*02cc*/ 	.word	0x00000000


	//----- nvinfo : EIATTR_MIN_STACK_SIZE
	.align		4
.L_119:
        /*02d0*/ 	.byte	0x04, 0x12
        /*02d2*/ 	.short	(.L_121 - .L_120)
	.align		4
.L_120:
        /*02d4*/ 	.word	index@(_Z17sum_arrays_kernelPdS_S_m)
        /*02d8*/ 	.word	0x00000000


	//----- nvinfo : EIATTR_MIN_STACK_SIZE
	.align		4
.L_121:
        /*02dc*/ 	.byte	0x04, 0x12
        /*02de*/ 	.short	(.L_123 - .L_122)
	.align		4
.L_122:
        /*02e0*/ 	.word	index@(_Z16set_array_kernelPddm)
        /*02e4*/ 	.word	0x00000000


	//----- nvinfo : EIATTR_MIN_STACK_SIZE
	.align		4
.L_123:
        /*02e8*/ 	.byte	0x04, 0x12
        /*02ea*/ 	.short	(.L_125 - .L_124)
	.align		4
.L_124:
        /*02ec*/ 	.word	index@(_Z13sum_reductionPdS_)
        /*02f0*/ 	.word	0x00000000
.L_125:


//--------------------- .nv.compat                --------------------------
	.section	.nv.compat,"",@"SHT_CUDA_COMPAT_INFO"
	.align	4
        /*0000*/ 	.byte	0x02, 0x09, 0x00, 0x00, 0x02, 0x02, 0x01, 0x00, 0x02, 0x05, 0x05, 0x00, 0x03, 0x07, 0x01, 0x01
        /*0010*/ 	.byte	0x02, 0x03, 0x00, 0x00, 0x02, 0x06, 0x01, 0x00, 0x04, 0x0b, 0x08, 0x00, 0x01, 0x00, 0x00, 0x00
        /*0020*/ 	.byte	0x00, 0x00, 0x00, 0x00


//--------------------- .nv.info._Z20tanh_backward_kernelPdS_S_m --------------------------
	.section	.nv.info._Z20tanh_backward_kernelPdS_S_m,"",@"SHT_CUDA_INFO"
	.sectionflags	@""
	.align	4


	//----- nvinfo : EIATTR_CUDA_API_VERSION
	.align		4
        /*0000*/ 	.byte	0x04, 0x37
        /*0002*/ 	.short	(.L_127 - .L_126)
.L_126:
        /*0004*/ 	.word	0x00000082


	//----- nvinfo : EIATTR_KPARAM_INFO
	.align		4
.L_127:
        /*0008*/ 	.byte	0x04, 0x17
        /*000a*/ 	.short	(.L_129 - .L_128)
.L_128:
        /*000c*/ 	.word	0x00000000
        /*0010*/ 	.short	0x0003
        /*0012*/ 	.short	0x0018
        /*0014*/ 	.byte	0x00, 0xf0, 0x21, 0x00


	//----- nvinfo : EIATTR_KPARAM_INFO
	.align		4
.L_129:
        /*0018*/ 	.byte	0x04, 0x17
        /*001a*/ 	.short	(.L_131 - .L_130)
.L_130:
        /*001c*/ 	.word	0x00000000
        /*0020*/ 	.short	0x0002
        /*0022*/ 	.short	0x0010
        /*0024*/ 	.byte	0x00, 0xf5, 0x21, 0x00


	//----- nvinfo : EIATTR_KPARAM_INFO
	.align		4
.L_131:
        /*0028*/ 	.byte	0x04, 0x17
        /*002a*/ 	.short	(.L_133 - .L_132)
.L_132:
        /*002c*/ 	.word	0x00000000
        /*0030*/ 	.short	0x0001
        /*0032*/ 	.short	0x0008
        /*0034*/ 	.byte	0x00, 0xf5, 0x21, 0x00


	//----- nvinfo : EIATTR_KPARAM_INFO
	.align		4
.L_133:
        /*0038*/ 	.byte	0x04, 0x17
        /*003a*/ 	.short	(.L_135 - .L_134)
.L_134:
        /*003c*/ 	.word	0x00000000
        /*0040*/ 	.short	0x0000
        /*0042*/ 	.short	0x0000
        /*0044*/ 	.byte	0x00, 0xf5, 0x21, 0x00


	//----- nvinfo : EIATTR_SPARSE_MMA_MASK
	.align		4
.L_135:
        /*0048*/ 	.byte	0x03, 0x50
        /*004a*/ 	.short	0x0000


	//----- nvinfo : EIATTR_MAXREG_COUNT
	.align		4
        /*004c*/ 	.byte	0x03, 0x1b
        /*004e*/ 	.short	0x00ff


	//----- nvinfo : EIATTR_MERCURY_ISA_VERSION
	.align		4
        /*0050*/ 	.byte	0x03, 0x5f
        /*0052*/ 	.short	0x0101


	//----- nvinfo : EIATTR_VRC_CTA_INIT_COUNT
	.align		4
        /*0054*/ 	.byte	0x02, 0x4a
	.zero		1
	.zero		1


	//----- nvinfo : EIATTR_EXIT_INSTR_OFFSETS
	.align		4
        /*0058*/ 	.byte	0x04, 0x1c
        /*005a*/ 	.short	(.L_137 - .L_136)


	//   ....[0]....
.L_136:
        /*005c*/ 	.word	0x00000090


	//   ....[1]....
        /*0060*/ 	.word	0x000001a0


	//----- nvinfo : EIATTR_CBANK_PARAM_SIZE
	.align		4
.L_137:
        /*0064*/ 	.byte	0x03, 0x19
        /*0066*/ 	.short	0x0020


	//----- nvinfo : EIATTR_PARAM_CBANK
	.align		4
        /*0068*/ 	.byte	0x04, 0x0a
        /*006a*/ 	.short	(.L_139 - .L_138)
	.align		4
.L_138:
        /*006c*/ 	.word	index@(.nv.constant0._Z20tanh_backward_kernelPdS_S_m)
        /*0070*/ 	.short	0x0380
        /*0072*/ 	.short	0x0020


	//----- nvinfo : EIATTR_SW_WAR
	.align		4
.L_139:
        /*0074*/ 	.byte	0x04, 0x36
        /*0076*/ 	.short	(.L_141 - .L_140)
.L_140:
        /*0078*/ 	.word	0x00000008
.L_141:


//--------------------- .nv.info._Z17tanh_array_kernelPdS_m --------------------------
	.section	.nv.info._Z17tanh_array_kernelPdS_m,"",@"SHT_CUDA_INFO"
	.sectionflags	@""
	.align	4


	//----- nvinfo : EIATTR_CUDA_API_VERSION
	.align		4
        /*0000*/ 	.byte	0x04, 0x37
        /*0002*/ 	.short	(.L_143 - .L_142)
.L_142:
        /*0004*/ 	.word	0x00000082


	//----- nvinfo : EIATTR_KPARAM_INFO
	.align		4
.L_143:
        /*0008*/ 	.byte	0x04, 0x17
        /*000a*/ 	.short	(.L_145 - .L_144)
.L_144:
        /*000c*/ 	.word	0x00000000
        /*0010*/ 	.short	0x0002
        /*0012*/ 	.short	0x0010
        /*0014*/ 	.byte	0x00, 0xf0, 0x21, 0x00


	//----- nvinfo : EIATTR_KPARAM_INFO
	.align		4
.L_145:
        /*0018*/ 	.byte	0x04, 0x17
        /*001a*/ 	.short	(.L_147 - .L_146)
.L_146:
        /*001c*/ 	.word	0x00000000
        /*0020*/ 	.short	0x0001
        /*0022*/ 	.short	0x0008
        /*0024*/ 	.byte	0x00, 0xf5, 0x21, 0x00


	//----- nvinfo : EIATTR_KPARAM_INFO
	.align		4
.L_147:
        /*0028*/ 	.byte	0x04, 0x17
        /*002a*/ 	.short	(.L_149 - .L_148)
.L_148:
        /*002c*/ 	.word	0x00000000
        /*0030*/ 	.short	0x0000
        /*0032*/ 	.short	0x0000
        /*0034*/ 	.byte	0x00, 0xf5, 0x21, 0x00


	//----- nvinfo : EIATTR_SPARSE_MMA_MASK
	.align		4
.L_149:
        /*0038*/ 	.byte	0x03, 0x50
        /*003a*/ 	.short	0x0000


	//----- nvinfo : EIATTR_MAXREG_COUNT
	.align		4
        /*003c*/ 	.byte	0x03, 0x1b
        /*003e*/ 	.short	0x00ff


	//----- nvinfo : EIATTR_MERCURY_ISA_VERSION
	.align		4
        /*0040*/ 	.byte	0x03, 0x5f
        /*0042*/ 	.short	0x0101


	//----- nvinfo : EIATTR_VRC_CTA_INIT_COUNT
	.align		4
        /*0044*/ 	.byte	0x02, 0x4a
	.zero		1
	.zero		1


	//----- nvinfo : EIATTR_EXIT_INSTR_OFFSETS
	.align		4
        /*0048*/ 	.byte	0x04, 0x1c
        /*004a*/ 	.short	(.L_151 - .L_150)


	//   ....[0]....
.L_150:
        /*004c*/ 	.word	0x00000090


	//   ....[1]....
        /*0050*/ 	.word	0x00000790


	//----- nvinfo : EIATTR_CRS_STACK_SIZE
	.align		4
.L_151:
        /*0054*/ 	.byte	0x04, 0x1e
        /*0056*/ 	.short	(.L_153 - .L_152)
.L_152:
        /*0058*/ 	.word	0x00000000


	//----- nvinfo : EIATTR_CBANK_PARAM_SIZE
	.align		4
.L_153:
        /*005c*/ 	.byte	0x03, 0x19
        /*005e*/ 	.short	0x0018


	//----- nvinfo : EIATTR_PARAM_CBANK
	.align		4
        /*0060*/ 	.byte	0x04, 0x0a
        /*0062*/ 	.short	(.L_155 - .L_154)
	.align		4
.L_154:
        /*0064*/ 	.word	index@(.nv.constant0._Z17tanh_array_kernelPdS_m)
        /*0068*/ 	.short	0x0380
        /*006a*/ 	.short	0x0018


	//----- nvinfo : EIATTR_SW_WAR
	.align		4
.L_155:
        /*006c*/ 	.byte	0x04, 0x36
        /*006e*/ 	.short	(.L_157 - .L_156)
.L_156:
        /*0070*/ 	.word	0x00000008
.L_157:


//--------------------- .nv.info._Z23sigmoid_backward_kernelPdS_S_m --------------------------
	.section	.nv.info._Z23sigmoid_backward_kernelPdS_S_m,"",@"SHT_CUDA_INFO"
	.sectionflags	@""
	.align	4


	//----- nvinfo : EIATTR_CUDA_API_VERSION
	.align		4
        /*0000*/ 	.byte	0x04, 0x37
        /*0002*/ 	.short	(.L_159 - .L_158)
.L_158:
        /*0004*/ 	.word	0x00000082


	//----- nvinfo : EIATTR_KPARAM_INFO
	.align		4
.L_159:
        /*0008*/ 	.byte	0x04, 0x17
        /*000a*/ 	.short	(.L_161 - .L_160)
.L_160:
        /*000c*/ 	.word	0x00000000
        /*0010*/ 	.short	0x0003
        /*0012*/ 	.short	0x0018
        /*0014*/ 	.byte	0x00, 0xf0, 0x21, 0x00


	//----- nvinfo : EIATTR_KPARAM_INFO
	.align		4
.L_161:
        /*0018*/ 	.byte	0x04, 0x17
        /*001a*/ 	.short	(.L_163 - .L_162)
.L_162:
        /*001c*/ 	.word	0x00000000
        /*0020*/ 	.short	0x0002
        /*0022*/ 	.short	0x0010
        /*0024*/ 	.byte	0x00, 0xf5, 0x21, 0x00


	//----- nvinfo : EIATTR_KPARAM_INFO
	.align		4
.L_163:
        /*0028*/ 	.byte	0x04, 0x17
        /*002a*/ 	.short	(.L_165 - .L_164)
.L_164:
        /*002c*/ 	.word	0x00000000
        /*0030*/ 	.short	0x0001
        /*0032*/ 	.short	0x0008
        /*0034*/ 	.byte	0x00, 0xf5, 0x21, 0x00


	//----- nvinfo : EIATTR_KPARAM_INFO
	.align		4
.L_165:
        /*0038*/ 	.byte	0x04, 0x17
        /*003a*/ 	.short	(.L_167 - .L_166)
.L_166:
        /*003c*/ 	.word	0x00000000
        /*0040*/ 	.short	0x0000
        /*0042*/ 	.short	0x0000
        /*0044*/ 	.byte	0x00, 0xf5, 0x21, 0x00


	//----- nvinfo : EIATTR_SPARSE_MMA_MASK
	.align		4
.L_167:
        /*0048*/ 	.byte	0x03, 0x50
        /*004a*/ 	.short	0x0000


	//----- nvinfo : EIATTR_MAXREG_COUNT
	.align		4
        /*004c*/ 	.byte	0x03, 0x1b
        /*004e*/ 	.short	0x00ff


	//----- nvinfo : EIATTR_MERCURY_ISA_VERSION
	.align		4
        /*0050*/ 	.byte	0x03, 0x5f
        /*0052*/ 	.short	0x0101


	//----- nvinfo : EIATTR_VRC_CTA_INIT_COUNT
	.align		4
        /*0054*/ 	.byte	0x02, 0x4a
	.zero		1
	.zero		1


	//----- nvinfo : EIATTR_EXIT_INSTR_OFFSETS
	.align		4
        /*0058*/ 	.byte	0x04, 0x1c
        /*005a*/ 	.short	(.L_169 - .L_168)


	//   ....[0]....
.L_168:
        /*005c*/ 	.word	0x00000090


	//   ....[1]....
        /*0060*/ 	.word	0x000001c0


	//----- nvinfo : EIATTR_CBANK_PARAM_SIZE
	.align		4
.L_169:
        /*0064*/ 	.byte	0x03, 0x19
        /*0066*/ 	.short	0x0020


	//----- nvinfo : EIATTR_PARAM_CBANK
	.align		4
        /*0068*/ 	.byte	0x04, 0x0a
        /*006a*/ 	.short	(.L_171 - .L_170)
	.align		4
.L_170:
        /*006c*/ 	.word	index@(.nv.constant0._Z23sigmoid_backward_kernelPdS_S_m)
        /*0070*/ 	.short	0x0380
        /*0072*/ 	.short	0x0020


	//----- nvinfo : EIATTR_SW_WAR
	.align		4
.L_171:
        /*0074*/ 	.byte	0x04, 0x36
        /*0076*/ 	.short	(.L_173 - .L_172)
.L_172:
        /*0078*/ 	.word	0x00000008
.L_173:


//--------------------- .nv.info._Z20sigmoid_array_kernelPdS_m --------------------------
	.section	.nv.info._Z20sigmoid_array_kernelPdS_m,"",@"SHT_CUDA_INFO"
	.sectionflags	@""
	.align	4


	//----- nvinfo : EIATTR_CUDA_API_VERSION
	.align		4
        /*0000*/ 	.byte	0x04, 0x37
        /*0002*/ 	.short	(.L_175 - .L_174)
.L_174:
        /*0004*/ 	.word	0x00000082


	//----- nvinfo : EIATTR_KPARAM_INFO
	.align		4
.L_175:
        /*0008*/ 	.byte	0x04, 0x17
        /*000a*/ 	.short	(.L_177 - .L_176)
.L_176:
        /*000c*/ 	.word	0x00000000
        /*0010*/ 	.short	0x0002
        /*0012*/ 	.short	0x0010
        /*0014*/ 	.byte	0x00, 0xf0, 0x21, 0x00


	//----- nvinfo : EIATTR_KPARAM_INFO
	.align		4
.L_177:
        /*0018*/ 	.byte	0x04, 0x17
        /*001a*/ 	.short	(.L_179 - .L_178)
.L_178:
        /*001c*/ 	.word	0x00000000
        /*0020*/ 	.short	0x0001
        /*0022*/ 	.short	0x0008
        /*0024*/ 	.byte	0x00, 0xf5, 0x21, 0x00


	//----- nvinfo : EIATTR_KPARAM_INFO
	.align		4
.L_179:
        /*0028*/ 	.byte	0x04, 0x17
        /*002a*/ 	.short	(.L_181 - .L_180)
.L_180:
        /*002c*/ 	.word	0x00000000
        /*0030*/ 	.short	0x0000
        /*0032*/ 	.short	0x0000
        /*0034*/ 	.byte	0x00, 0xf5, 0x21, 0x00


	//----- nvinfo : EIATTR_SPARSE_MMA_MASK
	.align		4
.L_181:
        /*0038*/ 	.byte	0x03, 0x50
        /*003a*/ 	.short	0x0000


	//----- nvinfo : EIATTR_MAXREG_COUNT
	.align		4
        /*003c*/ 	.byte	0x03, 0x1b
        /*003e*/ 	.short	0x00ff


	//----- nvinfo : EIATTR_MERCURY_ISA_VERSION
	.align		4
        /*0040*/ 	.byte	0x03, 0x5f
        /*0042*/ 	.short	0x0101


	//----- nvinfo : EIATTR_VRC_CTA_INIT_COUNT
	.align		4
        /*0044*/ 	.byte	0x02, 0x4a
	.zero		1
	.zero		1


	//----- nvinfo : EIATTR_EXIT_INSTR_OFFSETS
	.align		4
        /*0048*/ 	.byte	0x04, 0x1c
        /*004a*/ 	.short	(.L_183 - .L_182)


	//   ....[0]....
.L_182:
        /*004c*/ 	.word	0x00000090


	//   ....[1]....
        /*0050*/ 	.word	0x00000610


	//----- nvinfo : EIATTR_CRS_STACK_SIZE
	.align		4
.L_183:
        /*0054*/ 	.byte	0x04, 0x1e
        /*0056*/ 	.short	(.L_185 - .L_184)
.L_184:
        /*0058*/ 	.word	0x00000000


	//----- nvinfo : EIATTR_CBANK_PARAM_SIZE
	.align		4
.L_185:
        /*005c*/ 	.byte	0x03, 0x19
        /*005e*/ 	.short	0x0018


	//----- nvinfo : EIATTR_PARAM_CBANK
	.align		4
        /*0060*/ 	.byte	0x04, 0x0a
        /*0062*/ 	.short	(.L_187 - .L_186)
	.align		4
.L_186:
        /*0064*/ 	.word	index@(.nv.constant0._Z20sigmoid_array_kernelPdS_m)
        /*0068*/ 	.short	0x0380
        /*006a*/ 	.short	0x0018


	//----- nvinfo : EIATTR_SW_WAR
	.align		4
.L_187:
        /*006c*/ 	.byte	0x04, 0x36
        /*006e*/ 	.short	(.L_189 - .L_188)
.L_188:
        /*0070*/ 	.word	0x00000008
.L_189:


//--------------------- .nv.info._Z26matmul_transpose_ab_kernelPdS_S_mmmm --------------------------
	.section	.nv.info._Z26matmul_transpose_ab_kernelPdS_S_mmmm,"",@"SHT_CUDA_INFO"
	.sectionflags	@""
	.align	4


	//----- nvinfo : EIATTR_CUDA_API_VERSION
	.align		4
        /*0000*/ 	.byte	0x04, 0x37
        /*0002*/ 	.short	(.L_191 - .L_190)
.L_190:
        /*0004*/ 	.word	0x00000082


	//----- nvinfo : EIATTR_KPARAM_INFO
	.align		4
.L_191:
        /*0008*/ 	.byte	0x04, 0x17
        /*000a*/ 	.short	(.L_193 - .L_192)
.L_192:
        /*000c*/ 	.word	0x00000000
        /*0010*/ 	.short	0x0006
        /*0012*/ 	.short	0x0030
        /*0014*/ 	.byte	0x00, 0xf0, 0x21, 0x00


	//----- nvinfo : EIATTR_KPARAM_INFO
	.align		4
.L_193:
        /*0018*/ 	.byte	0x04, 0x17
        /*001a*/ 	.short	(.L_195 - .L_194)
.L_194:
        /*001c*/ 	.word	0x00000000
        /*0020*/ 	.short	0x0005
        /*0022*/ 	.short	0x0028
        /*0024*/ 	.byte	0x00, 0xf0, 0x21, 0x00


	//----- nvinfo : EIATTR_KPARAM_INFO
	.align		4
.L_195:
        /*0028*/ 	.byte	0x04, 0x17
        /*002a*/ 	.short	(.L_197 - .L_196)
.L_196:
        /*002c*/ 	.word	0x00000000
        /*0030*/ 	.short	0x0004
        /*0032*/ 	.short	0x0020
        /*0034*/ 	.byte	0x00, 0xf0, 0x21, 0x00


	//----- nvinfo : EIATTR_KPARAM_INFO
	.align		4
.L_197:
        /*0038*/ 	.byte	0x04, 0x17
        /*003a*/ 	.short	(.L_199 - .L_198)
.L_198:
        /*003c*/ 	.word	0x00000000
        /*0040*/ 	.short	0x0003
        /*0042*/ 	.short	0x0018
        /*0044*/ 	.byte	0x00, 0xf0, 0x21, 0x00


	//----- nvinfo : EIATTR_KPARAM_INFO
	.align		4
.L_199:
        /*0048*/ 	.byte	0x04, 0x17
        /*004a*/ 	.short	(.L_201 - .L_200)
.L_200:
        /*004c*/ 	.word	0x00000000
        /*0050*/ 	.short	0x0002
        /*0052*/ 	.short	0x0010
        /*0054*/ 	.byte	0x00, 0xf5, 0x21, 0x00


	//----- nvinfo : EIATTR_KPARAM_INFO
	.align		4
.L_201:
        /*0058*/ 	.byte	0x04, 0x17
        /*005a*/ 	.short	(.L_203 - .L_202)
.L_202:
        /*005c*/ 	.word	0x00000000
        /*0060*/ 	.short	0x0001
        /*0062*/ 	.short	0x0008
        /*0064*/ 	.byte	0x00, 0xf5, 0x21, 0x00


	//----- nvinfo : EIATTR_KPARAM_INFO
	.align		4
.L_203:
        /*0068*/ 	.byte	0x04, 0x17
        /*006a*/ 	.short	(.L_205 - .L_204)
.L_204:
        /*006c*/ 	.word	0x00000000
        /*0070*/ 	.short	0x0000
        /*0072*/ 	.short	0x0000
        /*0074*/ 	.byte	0x00, 0xf5, 0x21, 0x00


	//----- nvinfo : EIATTR_SPARSE_MMA_MASK
	.align		4
.L_205:
        /*0078*/ 	.byte	0x03, 0x50
        /*007a*/ 	.short	0x0000


	//----- nvinfo : EIATTR_MAXREG_COUNT
	.align		4
        /*007c*/ 	.byte	0x03, 0x1b
        /*007e*/ 	.short	0x00ff


	//----- nvinfo : EIATTR_MERCURY_ISA_VERSION
	.align		4
        /*0080*/ 	.byte	0x03, 0x5f
        /*0082*/ 	.short	0x0101


	//----- nvinfo : EIATTR_VRC_CTA_INIT_COUNT
	.align		4
        /*0084*/ 	.byte	0x02, 0x4a
	.zero		1
	.zero		1


	//----- nvinfo : EIATTR_EXIT_INSTR_OFFSETS
	.align		4
        /*0088*/ 	.byte	0x04, 0x1c
        /*008a*/ 	.short	(.L_207 - .L_206)


	//   ....[0]....
.L_206:
        /*008c*/ 	.word	0x00000060


	//   ....[1]....
        /*0090*/ 	.word	0x00000770


	//   ....[2]....
        /*0094*/ 	.word	0x00001740


	//----- nvinfo : EIATTR_CBANK_PARAM_SIZE
	.align		4
.L_207:
        /*0098*/ 	.byte	0x03, 0x19
        /*009a*/ 	.short	0x0038


	//----- nvinfo : EIATTR_PARAM_CBANK
	.align		4
        /*009c*/ 	.byte	0x04, 0x0a
        /*009e*/ 	.short	(.L_209 - .L_208)
	.align		4
.L_208:
        /*00a0*/ 	.word	index@(.nv.constant0._Z26matmul_transpose_ab_kernelPdS_S_mmmm)
        /*00a4*/ 	.short	0x0380
        /*00a6*/ 	.short	0x0038


	//----- nvinfo : EIATTR_SW_WAR
	.align		4
.L_209:
        /*00a8*/ 	.byte	0x04, 0x36
        /*00aa*/ 	.short	(.L_211 - .L_210)
.L_210:
        /*00ac*/ 	.word	0x00000008
.L_211:


//--------------------- .nv.info._Z25matmul_transpose_b_kernelPdS_S_mmmm --------------------------
	.section	.nv.info._Z25matmul_transpose_b_kernelPdS_S_mmmm,"",@"SHT_CUDA_INFO"
	.sectionflags	@""
	.align	4


	//----- nvinfo : EIATTR_CUDA_API_VERSION
	.align		4
        /*0000*/ 	.byte	0x04, 0x37
        /*0002*/ 	.short	(.L_213 - .L_212)
.L_212:
        /*0004*/ 	.word	0x00000082


	//----- nvinfo : EIATTR_KPARAM_INFO
	.align		4
.L_213:
        /*0008*/ 	.byte	0x04, 0x17
        /*000a*/ 	.short	(.L_215 - .L_214)
.L_214:
        /*000c*/ 	.word	0x00000000
        /*0010*/ 	.short	0x0006
        /*0012*/ 	.short	0x0030
        /*0014*/ 	.byte	0x00, 0xf0, 0x21, 0x00


	//----- nvinfo : EIATTR_KPARAM_INFO
	.align		4
.L_215:
        /*0018*/ 	.byte	0x04, 0x17
        /*001a*/ 	.short	(.L_217 - .L_216)
.L_216:
        /*001c*/ 	.word	0x00000000
        /*0020*/ 	.short	0x0005
        /*0022*/ 	.short	0x0028
        /*0024*/ 	.byte	0x00, 0xf0, 0x21, 0x00


	//----- nvinfo : EIATTR_KPARAM_INFO
	.align		4
.L_217:
        /*0028*/ 	.byte	0x04, 0x17
        /*002a*/ 	.short	(.L_219 - .L_218)
.L_218:
        /*002c*/ 	.word	0x00000000
        /*0030*/ 	.short	0x0004
        /*0032*/ 	.short	0x0020
        /*0034*/ 	.byte	0x00, 0xf0, 0x21, 0x00


	//----- nvinfo : EIATTR_KPARAM_INFO
	.align		4
.L_219:
        /*0038*/ 	.byte	0x04, 0x17
        /*003a*/ 	.short	(.L_221 - .L_220)
.L_220:
        /*003c*/ 	.word	0x00000000
        /*0040*/ 	.short	0x0003
        /*0042*/ 	.short	0x0018
        /*0044*/ 	.byte	0x00, 0xf0, 0x21, 0x00


	//----- nvinfo : EIATTR_KPARAM_INFO
	.align		4
.L_221:
        /*0048*/ 	.byte	0x04, 0x17
        /*004a*/ 	.short	(.L_223 - .L_222)
.L_222:
        /*004c*/ 	.word	0x00000000
        /*0050*/ 	.short	0x0002
        /*0052*/ 	.short	0x0010
        /*0054*/ 	.byte	0x00, 0xf5, 0x21, 0x00


	//----- nvinfo : EIATTR_KPARAM_INFO
	.align		4
.L_223:
        /*0058*/ 	.byte	0x04, 0x17
        /*005a*/ 	.short	(.L_225 - .L_224)
.L_224:
        /*005c*/ 	.word	0x00000000
        /*0060*/ 	.short	0x0001
        /*0062*/ 	.short	0x0008
        /*0064*/ 	.byte	0x00, 0xf5, 0x21, 0x00


	//----- nvinfo : EIATTR_KPARAM_INFO
	.align		4
.L_225:
        /*0068*/ 	.byte	0x04, 0x17
        /*006a*/ 	.short	(.L_227 - .L_226)
.L_226:
        /*006c*/ 	.word	0x00000000
        /*0070*/ 	.short	0x0000
        /*0072*/ 	.short	0x0000
        /*0074*/ 	.byte	0x00, 0xf5, 0x21, 0x00


	//----- nvinfo : EIATTR_SPARSE_MMA_MASK
	.align		4
.L_227:
        /*0078*/ 	.byte	0x03, 0x50
        /*007a*/ 	.short	0x0000


	//----- nvinfo : EIATTR_MAXREG_COUNT
	.align		4
        /*007c*/ 	.byte	0x03, 0x1b
        /*007e*/ 	.short	0x00ff


	//----- nvinfo : EIATTR_MERCURY_ISA_VERSION
	.align		4
        /*0080*/ 	.byte	0x03, 0x5f
        /*0082*/ 	.short	0x0101


	//----- nvinfo : EIATTR_VRC_CTA_INIT_COUNT
	.align		4
        /*0084*/ 	.byte	0x02, 0x4a
	.zero		1
	.zero		1


	//----- nvinfo : EIATTR_EXIT_INSTR_OFFSETS
	.align		4
        /*0088*/ 	.byte	0x04, 0x1c
        /*008a*/ 	.short	(.L_229 - .L_228)


	//   ....[0]....
.L_228:
        /*008c*/ 	.word	0x00000070


	//   ....[1]....
        /*0090*/ 	.word	0x00000780


	//   ....[2]....
        /*0094*/ 	.word	0x00001460


	//----- nvinfo : EIATTR_CBANK_PARAM_SIZE
	.align		4
.L_229:
        /*0098*/ 	.byte	0x03, 0x19
        /*009a*/ 	.short	0x0038


	//----- nvinfo : EIATTR_PARAM_CBANK
	.align		4
        /*009c*/ 	.byte	0x04, 0x0a
        /*009e*/ 	.short	(.L_231 - .L_230)
	.align		4
.L_230:
        /*00a0*/ 	.word	index@(.nv.constant0._Z25matmul_transpose_b_kernelPdS_S_mmmm)
        /*00a4*/ 	.short	0x0380
        /*00a6*/ 	.short	0x0038


	//----- nvinfo : EIATTR_SW_WAR
	.align		4
.L_231:
        /*00a8*/ 	.byte	0x04, 0x36
        /*00aa*/ 	.short	(.L_233 - .L_232)
.L_232:
        /*00ac*/ 	.word	0x00000008
.L_233:


//--------------------- .nv.info._Z25matmul_transpose_a_kernelPdS_S_mmmm --------------------------
	.section	.nv.info._Z25matmul_transpose_a_kernelPdS_S_mmmm,"",@"SHT_CUDA_INFO"
	.sectionflags	@""
	.align	4


	//----- nvinfo : EIATTR_CUDA_API_VERSION
	.align		4
        /*0000*/ 	.byte	0x04, 0x37
        /*0002*/ 	.short	(.L_235 - .L_234)
.L_234:
        /*0004*/ 	.word	0x00000082


	//----- nvinfo : EIATTR_KPARAM_INFO
	.align		4
.L_235:
        /*0008*/ 	.byte	0x04, 0x17
        /*000a*/ 	.short	(.L_237 - .L_236)
.L_236:
        /*000c*/ 	.word	0x00000000
        /*0010*/ 	.short	0x0006
        /*0012*/ 	.short	0x0030
        /*0014*/ 	.byte	0x00, 0xf0, 0x21, 0x00


	//----- nvinfo : EIATTR_KPARAM_INFO
	.align		4
.L_237:
        /*0018*/ 	.byte	0x04, 0x17
        /*001a*/ 	.short	(.L_239 - .L_238)
.L_238:
        /*001c*/ 	.word	0x00000000
        /*0020*/ 	.short	0x0005
        /*0022*/ 	.short	0x0028
        /*0024*/ 	.byte	0x00, 0xf0, 0x21, 0x00


	//----- nvinfo : EIATTR_KPARAM_INFO
	.align		4
.L_239:
        /*0028*/ 	.byte	0x04, 0x17
        /*002a*/ 	.short	(.L_241 - .L_240)
.L_240:
        /*002c*/ 	.word	0x00000000
        /*0030*/ 	.short	0x0004
        /*0032*/ 	.short	0x0020
        /*0034*/ 	.byte	0x00, 0xf0, 0x21, 0x00


	//----- nvinfo : EIATTR_KPARAM_INFO
	.align		4
.L_241:
        /*0038*/ 	.byte	0x04, 0x17
        /*003a*/ 	.short	(.L_243 - .L_242)
.L_242:
        /*003c*/ 	.word	0x00000000
        /*0040*/ 	.short	0x0003
        /*0042*/ 	.short	0x0018
        /*0044*/ 	.byte	0x00, 0xf0, 0x21, 0x00


	//----- nvinfo : EIATTR_KPARAM_INFO
	.align		4
.L_243:
        /*0048*/ 	.byte	0x04, 0x17
        /*004a*/ 	.short	(.L_245 - .L_244)
.L_244:
        /*004c*/ 	.word	0x00000000
        /*0050*/ 	.short	0x0002
        /*0052*/ 	.short	0x0010
        /*0054*/ 	.byte	0x00, 0xf5, 0x21, 0x00


	//----- nvinfo : EIATTR_KPARAM_INFO
	.align		4
.L_245:
        /*0058*/ 	.byte	0x04, 0x17
        /*005a*/ 	.short	(.L_247 - .L_246)
.L_246:
        /*005c*/ 	.word	0x00000000
        /*0060*/ 	.short	0x0001
        /*0062*/ 	.short	0x0008
        /*0064*/ 	.byte	0x00, 0xf5, 0x21, 0x00


	//----- nvinfo : EIATTR_KPARAM_INFO
	.align		4
.L_247:
        /*0068*/ 	.byte	0x04, 0x17
        /*006a*/ 	.short	(.L_249 - .L_248)
.L_248:
        /*006c*/ 	.word	0x00000000
        /*0070*/ 	.short	0x0000
        /*0072*/ 	.short	0x0000
        /*0074*/ 	.byte	0x00, 0xf5, 0x21, 0x00


	//----- nvinfo : EIATTR_SPARSE_MMA_MASK
	.align		4
.L_249:
        /*0078*/ 	.byte	0x03, 0x50
        /*007a*/ 	.short	0x0000


	//----- nvinfo : EIATTR_MAXREG_COUNT
	.align		4
        /*007c*/ 	.byte	0x03, 0x1b
        /*007e*/ 	.short	0x00ff


	//----- nvinfo : EIATTR_MERCURY_ISA_VERSION
	.align		4
        /*0080*/ 	.byte	0x03, 0x5f
        /*0082*/ 	.short	0x0101


	//----- nvinfo : EIATTR_VRC_CTA_INIT_COUNT
	.align		4
        /*0084*/ 	.byte	0x02, 0x4a
	.zero		1
	.zero		1


	//----- nvinfo : EIATTR_EXIT_INSTR_OFFSETS
	.align		4
        /*0088*/ 	.byte	0x04, 0x1c
        /*008a*/ 	.short	(.L_251 - .L_250)


	//   ....[0]....
.L_250:
        /*008c*/ 	.word	0x00000070


	//   ....[1]....
        /*0090*/ 	.word	0x000007e0


	//   ....[2]....
        /*0094*/ 	.word	0x00001a70


	//----- nvinfo : EIATTR_CBANK_PARAM_SIZE
	.align		4
.L_251:
        /*0098*/ 	.byte	0x03, 0x19
        /*009a*/ 	.short	0x0038


	//----- nvinfo : EIATTR_PARAM_CBANK
	.align		4
        /*009c*/ 	.byte	0x04, 0x0a
        /*009e*/ 	.short	(.L_253 - .L_252)
	.align		4
.L_252:
        /*00a0*/ 	.word	index@(.nv.constant0._Z25matmul_transpose_a_kernelPdS_S_mmmm)
        /*00a4*/ 	.short	0x0380
        /*00a6*/ 	.short	0x0038


	//----- nvinfo : EIATTR_SW_WAR
	.align		4
.L_253:
        /*00a8*/ 	.byte	0x04, 0x36
        /*00aa*/ 	.short	(.L_255 - .L_254)
.L_254:
        /*00ac*/ 	.word	0x00000008
.L_255:


//--------------------- .nv.info._Z13matmul_kernelPdS_S_mmmm --------------------------
	.section	.nv.info._Z13matmul_kernelPdS_S_mmmm,"",@"SHT_CUDA_INFO"
	.sectionflags	@""
	.align	4


	//----- nvinfo : EIATTR_CUDA_API_VERSION
	.align		4
        /*0000*/ 	.byte	0x04, 0x37
        /*0002*/ 	.short	(.L_257 - .L_256)
.L_256:
        /*0004*/ 	.word	0x00000082


	//----- nvinfo : EIATTR_KPARAM_INFO
	.align		4
.L_257:
        /*0008*/ 	.byte	0x04, 0x17
        /*000a*/ 	.short	(.L_259 - .L_258)
.L_258:
        /*000c*/ 	.word	0x00000000
        /*0010*/ 	.short	0x0006
        /*0012*/ 	.short	0x0030
        /*0014*/ 	.byte	0x00, 0xf0, 0x21, 0x00


	//----- nvinfo : EIATTR_KPARAM_INFO
	.align		4
.L_259:
        /*0018*/ 	.byte	0x04, 0x17
        /*001a*/ 	.short	(.L_261 - .L_260)
.L_260:
        /*001c*/ 	.word	0x00000000
        /*0020*/ 	.short	0x0005
        /*0022*/ 	.short	0x0028
        /*0024*/ 	.byte	0x00, 0xf0, 0x21, 0x00


	//----- nvinfo : EIATTR_KPARAM_INFO
	.align		4
.L_261:
        /*0028*/ 	.byte	0x04, 0x17
        /*002a*/ 	.short	(.L_263 - .L_262)
.L_262:
        /*002c*/ 	.word	0x00000000
        /*0030*/ 	.short	0x0004
        /*0032*/ 	.short	0x0020
        /*0034*/ 	.byte	0x00, 0xf0, 0x21, 0x00


	//----- nvinfo : EIATTR_KPARAM_INFO
	.align		4
.L_263:
        /*0038*/ 	.byte	0x04, 0x17
        /*003a*/ 	.short	(.L_265 - .L_264)
.L_264:
        /*003c*/ 	.word	0x00000000
        /*0040*/ 	.short	0x0003
        /*0042*/ 	.short	0x0018
        /*0044*/ 	.byte	0x00, 0xf0, 0x21, 0x00


	//----- nvinfo : EIATTR_KPARAM_INFO
	.align		4
.L_265:
        /*0048*/ 	.byte	0x04, 0x17
        /*004a*/ 	.short	(.L_267 - .L_266)
.L_266:
        /*004c*/ 	.word	0x00000000
        /*0050*/ 	.short	0x0002
        /*0052*/ 	.short	0x0010
        /*0054*/ 	.byte	0x00, 0xf5, 0x21, 0x00


	//----- nvinfo : EIATTR_KPARAM_INFO
	.align		4
.L_267:
        /*0058*/ 	.byte	0x04, 0x17
        /*005a*/ 	.short	(.L_269 - .L_268)
.L_268:
        /*005c*/ 	.word	0x00000000
        /*0060*/ 	.short	0x0001
        /*0062*/ 	.short	0x0008
        /*0064*/ 	.byte	0x00, 0xf5, 0x21, 0x00


	//----- nvinfo : EIATTR_KPARAM_INFO
	.align		4
.L_269:
        /*0068*/ 	.byte	0x04, 0x17
        /*006a*/ 	.short	(.L_271 - .L_270)
.L_270:
        /*006c*/ 	.word	0x00000000
        /*0070*/ 	.short	0x0000
        /*0072*/ 	.short	0x0000
        /*0074*/ 	.byte	0x00, 0xf5, 0x21, 0x00


	//----- nvinfo : EIATTR_SPARSE_MMA_MASK
	.align		4
.L_271:
        /*0078*/ 	.byte	0x03, 0x50
        /*007a*/ 	.short	0x0000


	//----- nvinfo : EIATTR_MAXREG_COUNT
	.align		4
        /*007c*/ 	.byte	0x03, 0x1b
        /*007e*/ 	.short	0x00ff


	//----- nvinfo : EIATTR_MERCURY_ISA_VERSION
	.align		4
        /*0080*/ 	.byte	0x03, 0x5f
        /*0082*/ 	.short	0x0101


	//----- nvinfo : EIATTR_VRC_CTA_INIT_COUNT
	.align		4
        /*0084*/ 	.byte	0x02, 0x4a
	.zero		1
	.zero		1


	//----- nvinfo : EIATTR_EXIT_INSTR_OFFSETS
	.align		4
        /*0088*/ 	.byte	0x04, 0x1c
        /*008a*/ 	.short	(.L_273 - .L_272)


	//   ....[0]....
.L_272:
        /*008c*/ 	.word	0x00000070


	//   ....[1]....
        /*0090*/ 	.word	0x000007e0


	//   ....[2]....
        /*0094*/ 	.word	0x00001740


	//----- nvinfo : EIATTR_CBANK_PARAM_SIZE
	.align		4
.L_273:
        /*0098*/ 	.byte	0x03, 0x19
        /*009a*/ 	.short	0x0038


	//----- nvinfo : EIATTR_PARAM_CBANK
	.align		4
        /*009c*/ 	.byte	0x04, 0x0a
        /*009e*/ 	.short	(.L_275 - .L_274)
	.align		4
.L_274:
        /*00a0*/ 	.word	index@(.nv.constant0._Z13matmul_kernelPdS_S_mmmm)
        /*00a4*/ 	.short	0x0380
        /*00a6*/ 	.short	0x0038


	//----- nvinfo : EIATTR_SW_WAR
	.align		4
.L_275:
        /*00a8*/ 	.byte	0x04, 0x36
        /*00aa*/ 	.short	(.L_277 - .L_276)
.L_276:
        /*00ac*/ 	.word	0x00000008
.L_277:


//--------------------- .nv.info._Z22div_accu_arrays_kernelPdS_S_m --------------------------
	.section	.nv.info._Z22div_accu_arrays_kernelPdS_S_m,"",@"SHT_CUDA_INFO"
	.sectionflags	@""
	.align	4


	//----- nvinfo : EIATTR_CUDA_API_VERSION
	.align		4
        /*0000*/ 	.byte	0x04, 0x37
        /*0002*/ 	.short	(.L_279 - .L_278)
.L_278:
        /*0004*/ 	.word	0x00000082


	//----- nvinfo : EIATTR_KPARAM_INFO
	.align		4
.L_279:
        /*0008*/ 	.byte	0x04, 0x17
        /*000a*/ 	.short	(.L_281 - .L_280)
.L_280:
        /*000c*/ 	.word	0x00000000
        /*0010*/ 	.short	0x0003
        /*0012*/ 	.short	0x0018
        /*0014*/ 	.byte	0x00, 0xf0, 0x21, 0x00


	//----- nvinfo : EIATTR_KPARAM_INFO
	.align		4
.L_281:
        /*0018*/ 	.byte	0x04, 0x17
        /*001a*/ 	.short	(.L_283 - .L_282)
.L_282:
        /*001c*/ 	.word	0x00000000
        /*0020*/ 	.short	0x0002
        /*0022*/ 	.short	0x0010
        /*0024*/ 	.byte	0x00, 0xf5, 0x21, 0x00


	//----- nvinfo : EIATTR_KPARAM_INFO
	.align		4
.L_283:
        /*0028*/ 	.byte	0x04, 0x17
        /*002a*/ 	.short	(.L_285 - .L_284)
.L_284:
        /*002c*/ 	.word	0x00000000
        /*0030*/ 	.short	0x0001
        /*0032*/ 	.short	0x0008
        /*0034*/ 	.byte	0x00, 0xf5, 0x21, 0x00


	//----- nvinfo : EIATTR_KPARAM_INFO
	.align		4
.L_285:
        /*0038*/ 	.byte	0x04, 0x17
        /*003a*/ 	.short	(.L_287 - .L_286)
.L_286:
        /*003c*/ 	.word	0x00000000
        /*0040*/ 	.short	0x0000
        /*0042*/ 	.short	0x0000
        /*0044*/ 	.byte	0x00, 0xf5, 0x21, 0x00


	//----- nvinfo : EIATTR_SPARSE_MMA_MASK
	.align		4
.L_287:
        /*0048*/ 	.byte	0x03, 0x50
        /*004a*/ 	.short	0x0000


	//----- nvinfo : EIATTR_MAXREG_COUNT
	.align		4
        /*004c*/ 	.byte	0x03, 0x1b
        /*004e*/ 	.short	0x00ff


	//----- nvinfo : EIATTR_MERCURY_ISA_VERSION
	.align		4
        /*0050*/ 	.byte	0x03, 0x5f
        /*0052*/ 	.short	0x0101


	//----- nvinfo : EIATTR_VRC_CTA_INIT_COUNT
	.align		4
        /*0054*/ 	.byte	0x02, 0x4a
	.zero		1
	.zero		1


	//----- nvinfo : EIATTR_EXIT_INSTR_OFFSETS
	.align		4
        /*0058*/ 	.byte	0x04, 0x1c
        /*005a*/ 	.short	(.L_289 - .L_288)


	//   ....[0]....
.L_288:
        /*005c*/ 	.word	0x00000090


	//   ....[1]....
        /*0060*/ 	.word	0x000002c0


	//----- nvinfo : EIATTR_CRS_STACK_SIZE
	.align		4
.L_289:
        /*0064*/ 	.byte	0x04, 0x1e
        /*0066*/ 	.short	(.L_291 - .L_290)
.L_290:
        /*0068*/ 	.word	0x00000000


	//----- nvinfo : EIATTR_CBANK_PARAM_SIZE
	.align		4
.L_291:
        /*006c*/ 	.byte	0x03, 0x19
        /*006e*/ 	.short	0x0020


	//----- nvinfo : EIATTR_PARAM_CBANK
	.align		4
        /*0070*/ 	.byte	0x04, 0x0a
        /*0072*/ 	.short	(.L_293 - .L_292)
	.align		4
.L_292:
        /*0074*/ 	.word	index@(.nv.constant0._Z22div_accu_arrays_kernelPdS_S_m)
        /*0078*/ 	.short	0x0380
        /*007a*/ 	.short	0x0020


	//----- nvinfo : EIATTR_SW_WAR
	.align		4
.L_293:
        /*007c*/ 	.byte	0x04, 0x36
        /*007e*/ 	.short	(.L_295 - .L_294)
.L_294:
        /*0080*/ 	.word	0x00000008
.L_295:


//--------------------- .nv.info._Z17div_arrays_kernelPdS_S_m --------------------------
	.section	.nv.info._Z17div_arrays_kernelPdS_S_m,"",@"SHT_CUDA_INFO"
	.sectionflags	@""
	.align	4


	//----- nvinfo : EIATTR_CUDA_API_VERSION
	.align		4
        /*0000*/ 	.byte	0x04, 0x37
        /*0002*/ 	.short	(.L_297 - .L_296)
.L_296:
        /*0004*/ 	.word	0x00000082


	//----- nvinfo : EIATTR_KPARAM_INFO
	.align		4
.L_297:
        /*0008*/ 	.byte	0x04, 0x17
        /*000a*/ 	.short	(.L_299 - .L_298)
.L_298:
        /*000c*/ 	.word	0x00000000
        /*0010*/ 	.short	0x0003
        /*0012*/ 	.short	0x0018
        /*0014*/ 	.byte	0x00, 0xf0, 0x21, 0x00


	//----- nvinfo : EIATTR_KPARAM_INFO
	.align		4
.L_299:
        /*0018*/ 	.byte	0x04, 0x17
        /*001a*/ 	.short	(.L_301 - .L_300)
.L_300:
        /*001c*/ 	.word	0x00000000
        /*0020*/ 	.short	0x0002
        /*0022*/ 	.short	0x0010
        /*0024*/ 	.byte	0x00, 0xf5, 0x21, 0x00


	//----- nvinfo : EIATTR_KPARAM_INFO
	.align		4
.L_301:
        /*0028*/ 	.byte	0x04, 0x17
        /*002a*/ 	.short	(.L_303 - .L_302)
.L_302:
        /*002c*/ 	.word	0x00000000
        /*0030*/ 	.short	0x0001
        /*0032*/ 	.short	0x0008
        /*0034*/ 	.byte	0x00, 0xf5, 0x21, 0x00


	//----- nvinfo : EIATTR_KPARAM_INFO
	.align		4
.L_303:
        /*0038*/ 	.byte	0x04, 0x17
        /*003a*/ 	.short	(.L_305 - .L_304)
.L_304:
        /*003c*/ 	.word	0x00000000
        /*0040*/ 	.short	0x0000
        /*0042*/ 	.short	0x0000
        /*0044*/ 	.byte	0x00, 0xf5, 0x21, 0x00


	//----- nvinfo : EIATTR_SPARSE_MMA_MASK
	.align		4
.L_305:
        /*0048*/ 	.byte	0x03, 0x50
        /*004a*/ 	.short	0x0000


	//----- nvinfo : EIATTR_MAXREG_COUNT
	.align		4
        /*004c*/ 	.byte	0x03, 0x1b
        /*004e*/ 	.short	0x00ff


	//----- nvinfo : EIATTR_MERCURY_ISA_VERSION
	.align		4
        /*0050*/ 	.byte	0x03, 0x5f
        /*0052*/ 	.short	0x0101


	//----- nvinfo : EIATTR_VRC_CTA_INIT_COUNT
	.align		4
        /*0054*/ 	.byte	0x02, 0x4a
	.zero		1
	.zero		1


	//----- nvinfo : EIATTR_EXIT_INSTR_OFFSETS
	.align		4
        /*0058*/ 	.byte	0x04, 0x1c
        /*005a*/ 	.short	(.L_307 - .L_306)


	//   ....[0]....
.L_306:
        /*005c*/ 	.word	0x00000090


	//   ....[1]....
        /*0060*/ 	.word	0x000002a0


	//----- nvinfo : EIATTR_CRS_STACK_SIZE
	.align		4
.L_307:
        /*0064*/ 	.byte	0x04, 0x1e
        /*0066*/ 	.short	(.L_309 - .L_308)
.L_308:
        /*0068*/ 	.word	0x00000000


	//----- nvinfo : EIATTR_CBANK_PARAM_SIZE
	.align		4
.L_309:
        /*006c*/ 	.byte	0x03, 0x19
        /*006e*/ 	.short	0x0020


	//----- nvinfo : EIATTR_PARAM_CBANK
	.align		4
        /*0070*/ 	.byte	0x04, 0x0a
        /*0072*/ 	.short	(.L_311 - .L_310)
	.align		4
.L_310:
        /*0074*/ 	.word	index@(.nv.constant0._Z17div_arrays_kernelPdS_S_m)
        /*0078*/ 	.short	0x0380
        /*007a*/ 	.short	0x0020


	//----- nvinfo : EIATTR_SW_WAR
	.align		4
.L_311:
        /*007c*/ 	.byte	0x04, 0x36
        /*007e*/ 	.short	(.L_313 - .L_312)
.L_312:
        /*0080*/ 	.word	0x00000008
.L_313:


//--------------------- .nv.info._Z22mul_accu_scalar_kernelPddS_m --------------------------
	.section	.nv.info._Z22mul_accu_scalar_kernelPddS_m,"",@"SHT_CUDA_INFO"
	.sectionflags	@""
	.align	4


	//----- nvinfo : EIATTR_CUDA_API_VERSION
	.align		4
        /*0000*/ 	.byte	0x04, 0x37
        /*0002*/ 	.short	(.L_315 - .L_314)
.L_314:
        /*0004*/ 	.word	0x00000082


	//----- nvinfo : EIATTR_KPARAM_INFO
	.align		4
.L_315:
        /*0008*/ 	.byte	0x04, 0x17
        /*000a*/ 	.short	(.L_317 - .L_316)
.L_316:
        /*000c*/ 	.word	0x00000000
        /*0010*/ 	.short	0x0003
        /*0012*/ 	.short	0x0018
        /*0014*/ 	.byte	0x00, 0xf0, 0x21, 0x00


	//----- nvinfo : EIATTR_KPARAM_INFO
	.align		4
.L_317:
        /*0018*/ 	.byte	0x04, 0x17
        /*001a*/ 	.short	(.L_319 - .L_318)
.L_318:
        /*001c*/ 	.word	0x00000000
        /*0020*/ 	.short	0x0002
        /*0022*/ 	.short	0x0010
        /*0024*/ 	.byte	0x00, 0xf5, 0x21, 0x00


	//----- nvinfo : EIATTR_KPARAM_INFO
	.align		4
.L_319:
        /*0028*/ 	.byte	0x04, 0x17
        /*002a*/ 	.short	(.L_321 - .L_320)
.L_320:
        /*002c*/ 	.word	0x00000000
        /*0030*/ 	.short	0x0001
        /*0032*/ 	.short	0x0008
        /*0034*/ 	.byte	0x00, 0xf0, 0x21, 0x00


	//----- nvinfo : EIATTR_KPARAM_INFO
	.align		4
.L_321:
        /*0038*/ 	.byte	0x04, 0x17
        /*003a*/ 	.short	(.L_323 - .L_322)
.L_322:
        /*003c*/ 	.word	0x00000000
        /*0040*/ 	.short	0x0000
        /*0042*/ 	.short	0x0000
        /*0044*/ 	.byte	0x00, 0xf5, 0x21, 0x00


	//----- nvinfo : EIATTR_SPARSE_MMA_MASK
	.align		4
.L_323:
        /*0048*/ 	.byte	0x03, 0x50
        /*004a*/ 	.short	0x0000


	//----- nvinfo : EIATTR_MAXREG_COUNT
	.align		4
        /*004c*/ 	.byte	0x03, 0x1b
        /*004e*/ 	.short	0x00ff


	//----- nvinfo : EIATTR_MERCURY_ISA_VERSION
	.align		4
        /*0050*/ 	.byte	0x03, 0x5f
        /*0052*/ 	.short	0x0101


	//----- nvinfo : EIATTR_VRC_CTA_INIT_COUNT
	.align		4
        /*0054*/ 	.byte	0x02, 0x4a
	.zero		1
	.zero		1


	//----- nvinfo : EIATTR_EXIT_INSTR_OFFSETS
	.align		4
        /*0058*/ 	.byte	0x04, 0x1c
        /*005a*/ 	.short	(.L_325 - .L_324)


	//   ....[0]....
.L_324:
        /*005c*/ 	.word	0x00000090


	//   ....[1]....
        /*0060*/ 	.word	0x00000180


	//----- nvinfo : EIATTR_CBANK_PARAM_SIZE
	.align		4
.L_325:
        /*0064*/ 	.byte	0x03, 0x19
        /*0066*/ 	.short	0x0020


	//----- nvinfo : EIATTR_PARAM_CBANK
	.align		4
        /*0068*/ 	.byte	0x04, 0x0a
        /*006a*/ 	.short	(.L_327 - .L_326)
	.align		4
.L_326:
        /*006c*/ 	.word	index@(.nv.constant0._Z22mul_accu_scalar_kernelPddS_m)
        /*0070*/ 	.short	0x0380
        /*0072*/ 	.short	0x0020


	//----- nvinfo : EIATTR_SW_WAR
	.align		4
.L_327:
        /*0074*/ 	.byte	0x04, 0x36
        /*0076*/ 	.short	(.L_329 - .L_328)
.L_328:
        /*0078*/ 	.word	0x00000008
.L_329:


//--------------------- .nv.info._Z22mul_accu_arrays_kernelPdS_S_m --------------------------
	.section	.nv.info._Z22mul_accu_arrays_kernelPdS_S_m,"",@"SHT_CUDA_INFO"
	.sectionflags	@""
	.align	4


	//----- nvinfo : EIATTR_CUDA_API_VERSION
	.align		4
        /*0000*/ 	.byte	0x04, 0x37
        /*0002*/ 	.short	(.L_331 - .L_330)
.L_330:
        /*0004*/ 	.word	0x00000082


	//----- nvinfo : EIATTR_KPARAM_INFO
	.align		4
.L_331:
        /*0008*/ 	.byte	0x04, 0x17
        /*000a*/ 	.short	(.L_333 - .L_332)
.L_332:
        /*000c*/ 	.word	0x00000000
        /*0010*/ 	.short	0x0003
        /*0012*/ 	.short	0x0018
        /*0014*/ 	.byte	0x00, 0xf0, 0x21, 0x00


	//----- nvinfo : EIATTR_KPARAM_INFO
	.align		4
.L_333:
        /*0018*/ 	.byte	0x04, 0x17
        /*001a*/ 	.short	(.L_335 - .L_334)
.L_334:
        /*001c*/ 	.word	0x00000000
        /*0020*/ 	.short	0x0002
        /*0022*/ 	.short	0x0010
        /*0024*/ 	.byte	0x00, 0xf5, 0x21, 0x00


	//----- nvinfo : EIATTR_KPARAM_INFO
	.align		4
.L_335:
        /*0028*/ 	.byte	0x04, 0x17
        /*002a*/ 	.short	(.L_337 - .L_336)
.L_336:
        /*002c*/ 	.word	0x00000000
        /*0030*/ 	.short	0x0001
        /*0032*/ 	.short	0x0008
        /*0034*/ 	.byte	0x00, 0xf5, 0x21, 0x00


	//----- nvinfo : EIATTR_KPARAM_INFO
	.align		4
.L_337:
        /*0038*/ 	.byte	0x04, 0x17
        /*003a*/ 	.short	(.L_339 - .L_338)
.L_338:
        /*003c*/ 	.word	0x00000000
        /*0040*/ 	.short	0x0000
        /*0042*/ 	.short	0x0000
        /*0044*/ 	.byte	0x00, 0xf5, 0x21, 0x00


	//----- nvinfo : EIATTR_SPARSE_MMA_MASK
	.align		4
.L_339:
        /*0048*/ 	.byte	0x03, 0x50
        /*004a*/ 	.short	0x0000


	//----- nvinfo : EIATTR_MAXREG_COUNT
	.align		4
        /*004c*/ 	.byte	0x03, 0x1b
        /*004e*/ 	.short	0x00ff


	//----- nvinfo : EIATTR_MERCURY_ISA_VERSION
	.align		4
        /*0050*/ 	.byte	0x03, 0x5f
        /*0052*/ 	.short	0x0101


	//----- nvinfo : EIATTR_VRC_CTA_INIT_COUNT
	.align		4
        /*0054*/ 	.byte	0x02, 0x4a
	.zero		1
	.zero		1


	//----- nvinfo : EIATTR_EXIT_INSTR_OFFSETS
	.align		4
        /*0058*/ 	.byte	0x04, 0x1c
        /*005a*/ 	.short	(.L_341 - .L_340)


	//   ....[0]....
.L_340:
        /*005c*/ 	.word	0x00000090


	//   ....[1]....
        /*0060*/ 	.word	0x000001a0


	//----- nvinfo : EIATTR_CBANK_PARAM_SIZE
	.align		4
.L_341:
        /*0064*/ 	.byte	0x03, 0x19
        /*0066*/ 	.short	0x0020


	//----- nvinfo : EIATTR_PARAM_CBANK
	.align		4
        /*0068*/ 	.byte	0x04, 0x0a
        /*006a*/ 	.short	(.L_343 - .L_342)
	.align		4
.L_342:
        /*006c*/ 	.word	index@(.nv.constant0._Z22mul_accu_arrays_kernelPdS_S_m)
        /*0070*/ 	.short	0x0380
        /*0072*/ 	.short	0x0020


	//----- nvinfo : EIATTR_SW_WAR
	.align		4
.L_343:
        /*0074*/ 	.byte	0x04, 0x36
        /*0076*/ 	.short	(.L_345 - .L_344)
.L_344:
        /*0078*/ 	.word	0x00000008
.L_345:


//--------------------- .nv.info._Z17mul_arrays_kernelPdS_S_m --------------------------
	.section	.nv.info._Z17mul_arrays_kernelPdS_S_m,"",@"SHT_CUDA_INFO"
	.sectionflags	@""
	.align	4


	//----- nvinfo : EIATTR_CUDA_API_VERSION
	.align		4
        /*0000*/ 	.byte	0x04, 0x37
        /*0002*/ 	.short	(.L_347 - .L_346)
.L_346:
        /*0004*/ 	.word	0x00000082


	//----- nvinfo : EIATTR_KPARAM_INFO
	.align		4
.L_347:
        /*0008*/ 	.byte	0x04, 0x17
        /*000a*/ 	.short	(.L_349 - .L_348)
.L_348:
        /*000c*/ 	.word	0x00000000
        /*0010*/ 	.short	0x0003
        /*0012*/ 	.short	0x0018
        /*0014*/ 	.byte	0x00, 0xf0, 0x21, 0x00


	//----- nvinfo : EIATTR_KPARAM_INFO
	.align		4
.L_349:
        /*0018*/ 	.byte	0x04, 0x17
        /*001a*/ 	.short	(.L_351 - .L_350)
.L_350:
        /*001c*/ 	.word	0x00000000
        /*0020*/ 	.short	0x0002
        /*0022*/ 	.short	0x0010
        /*0024*/ 	.byte	0x00, 0xf5, 0x21, 0x00


	//----- nvinfo : EIATTR_KPARAM_INFO
	.align		4
.L_351:
        /*0028*/ 	.byte	0x04, 0x17
        /*002a*/ 	.short	(.L_353 - .L_352)
.L_352:
        /*002c*/ 	.word	0x00000000
        /*0030*/ 	.short	0x0001
        /*0032*/ 	.short	0x0008
        /*0034*/ 	.byte	0x00, 0xf5, 0x21, 0x00


	//----- nvinfo : EIATTR_KPARAM_INFO
	.align		4
.L_353:
        /*0038*/ 	.byte	0x04, 0x17
        /*003a*/ 	.short	(.L_355 - .L_354)
.L_354:
        /*003c*/ 	.word	0x00000000
        /*0040*/ 	.short	0x0000
        /*0042*/ 	.short	0x0000
        /*0044*/ 	.byte	0x00, 0xf5, 0x21, 0x00


	//----- nvinfo : EIATTR_SPARSE_MMA_MASK
	.align		4
.L_355:
        /*0048*/ 	.byte	0x03, 0x50
        /*004a*/ 	.short	0x0000


	//----- nvinfo : EIATTR_MAXREG_COUNT
	.align		4
        /*004c*/ 	.byte	0x03, 0x1b
        /*004e*/ 	.short	0x00ff


	//----- nvinfo : EIATTR_MERCURY_ISA_VERSION
	.align		4
        /*0050*/ 	.byte	0x03, 0x5f
        /*0052*/ 	.short	0x0101


	//----- nvinfo : EIATTR_VRC_CTA_INIT_COUNT
	.align		4
        /*0054*/ 	.byte	0x02, 0x4a
	.zero		1
	.zero		1


	//----- nvinfo : EIATTR_EXIT_INSTR_OFFSETS
	.align		4
        /*0058*/ 	.byte	0x04, 0x1c
        /*005a*/ 	.short	(.L_357 - .L_356)


	//   ....[0]....
.L_356:
        /*005c*/ 	.word	0x00000090


	//   ....[1]....
        /*0060*/ 	.word	0x00000190


	//----- nvinfo : EIATTR_CBANK_PARAM_SIZE
	.align		4
.L_357:
        /*0064*/ 	.byte	0x03, 0x19
        /*0066*/ 	.short	0x0020


	//----- nvinfo : EIATTR_PARAM_CBANK
	.align		4
        /*0068*/ 	.byte	0x04, 0x0a
        /*006a*/ 	.short	(.L_359 - .L_358)
	.align		4
.L_358:
        /*006c*/ 	.word	index@(.nv.constant0._Z17mul_arrays_kernelPdS_S_m)
        /*0070*/ 	.short	0x0380
        /*0072*/ 	.short	0x0020


	//----- nvinfo : EIATTR_SW_WAR
	.align		4
.L_359:
        /*0074*/ 	.byte	0x04, 0x36
        /*0076*/ 	.short	(.L_361 - .L_360)
.L_360:
        /*0078*/ 	.word	0x00000008
.L_361:


//--------------------- .nv.info._Z22sub_accu_arrays_kernelPdS_S_m --------------------------
	.section	.nv.info._Z22sub_accu_arrays_kernelPdS_S_m,"",@"SHT_CUDA_INFO"
	.sectionflags	@""
	.align	4


	//----- nvinfo : EIATTR_CUDA_API_VERSION
	.align		4
        /*0000*/ 	.byte	0x04, 0x37
        /*0002*/ 	.short	(.L_363 - .L_362)
.L_362:
        /*0004*/ 	.word	0x00000082


	//----- nvinfo : EIATTR_KPARAM_INFO
	.align		4
.L_363:
        /*0008*/ 	.byte	0x04, 0x17
        /*000a*/ 	.short	(.L_365 - .L_364)
.L_364:
        /*000c*/ 	.word	0x00000000
        /*0010*/ 	.short	0x0003
        /*0012*/ 	.short	0x0018
        /*0014*/ 	.byte	0x00, 0xf0, 0x21, 0x00


	//----- nvinfo : EIATTR_KPARAM_INFO
	.align		4
.L_365:
        /*0018*/ 	.byte	0x04, 0x17
        /*001a*/ 	.short	(.L_367 - .L_366)
.L_366:
        /*001c*/ 	.word	0x00000000
        /*0020*/ 	.short	0x0002
        /*0022*/ 	.short	0x0010
        /*0024*/ 	.byte	0x00, 0xf5, 0x21, 0x00


	//----- nvinfo : EIATTR_KPARAM_INFO
	.align		4
.L_367:
        /*0028*/ 	.byte	0x04, 0x17
        /*002a*/ 	.short	(.L_369 - .L_368)
.L_368:
        /*002c*/ 	.word	0x00000000
        /*0030*/ 	.short	0x0001
        /*0032*/ 	.short	0x0008
        /*0034*/ 	.byte	0x00, 0xf5, 0x21, 0x00


	//----- nvinfo : EIATTR_KPARAM_INFO
	.align		4
.L_369:
        /*0038*/ 	.byte	0x04, 0x17
        /*003a*/ 	.short	(.L_371 - .L_370)
.L_370:
        /*003c*/ 	.word	0x00000000
        /*0040*/ 	.short	0x0000
        /*0042*/ 	.short	0x0000
        /*0044*/ 	.byte	0x00, 0xf5, 0x21, 0x00


	//----- nvinfo : EIATTR_SPARSE_MMA_MASK
	.align		4
.L_371:
        /*0048*/ 	.byte	0x03, 0x50
        /*004a*/ 	.short	0x0000


	//----- nvinfo : EIATTR_MAXREG_COUNT
	.align		4
        /*004c*/ 	.byte	0x03, 0x1b
        /*004e*/ 	.short	0x00ff


	//----- nvinfo : EIATTR_MERCURY_ISA_VERSION
	.align		4
        /*0050*/ 	.byte	0x03, 0x5f
        /*0052*/ 	.short	0x0101


	//----- nvinfo : EIATTR_VRC_CTA_INIT_COUNT
	.align		4
        /*0054*/ 	.byte	0x02, 0x4a
	.zero		1
	.zero		1


	//----- nvinfo : EIATTR_EXIT_INSTR_OFFSETS
	.align		4
        /*0058*/ 	.byte	0x04, 0x1c
        /*005a*/ 	.short	(.L_373 - .L_372)


	//   ....[0]....
.L_372:
        /*005c*/ 	.word	0x00000090


	//   ....[1]....
        /*0060*/ 	.word	0x000001b0


	//----- nvinfo : EIATTR_CBANK_PARAM_SIZE
	.align		4
.L_373:
        /*0064*/ 	.byte	0x03, 0x19
        /*0066*/ 	.short	0x0020


	//----- nvinfo : EIATTR_PARAM_CBANK
	.align		4
        /*0068*/ 	.byte	0x04, 0x0a
        /*006a*/ 	.short	(.L_375 - .L_374)
	.align		4
.L_374:
        /*006c*/ 	.word	index@(.nv.constant0._Z22sub_accu_arrays_kernelPdS_S_m)
        /*0070*/ 	.short	0x0380
        /*0072*/ 	.short	0x0020


	//----- nvinfo : EIATTR_SW_WAR
	.align		4
.L_375:
        /*0074*/ 	.byte	0x04, 0x36
        /*0076*/ 	.short	(.L_377 - .L_376)
.L_376:
        /*0078*/ 	.word	0x00000008
.L_377:


//--------------------- .nv.info._Z17sub_arrays_kernelPdS_S_m --------------------------
	.section	.nv.info._Z17sub_arrays_kernelPdS_S_m,"",@"SHT_CUDA_INFO"
	.sectionflags	@""
	.align	4


	//----- nvinfo : EIATTR_CUDA_API_VERSION
	.align		4
        /*0000*/ 	.byte	0x04, 0x37
        /*0002*/ 	.short	(.L_379 - .L_378)
.L_378:
        /*0004*/ 	.word	0x00000082


	//----- nvinfo : EIATTR_KPARAM_INFO
	.align		4
.L_379:
        /*0008*/ 	.byte	0x04, 0x17
        /*000a*/ 	.short	(.L_381 - .L_380)
.L_380:
        /*000c*/ 	.word	0x00000000
        /*0010*/ 	.short	0x0003
        /*0012*/ 	.short	0x0018
        /*0014*/ 	.byte	0x00, 0xf0, 0x21, 0x00


	//----- nvinfo : EIATTR_KPARAM_INFO
	.align		4
.L_381:
        /*0018*/ 	.byte	0x04, 0x17
        /*001a*/ 	.short	(.L_383 - .L_382)
.L_382:
        /*001c*/ 	.word	0x00000000
        /*0020*/ 	.short	0x0002
        /*0022*/ 	.short	0x0010
        /*0024*/ 	.byte	0x00, 0xf5, 0x21, 0x00


	//----- nvinfo : EIATTR_KPARAM_INFO
	.align		4
.L_383:
        /*0028*/ 	.byte	0x04, 0x17
        /*002a*/ 	.short	(.L_385 - .L_384)
.L_384:
        /*002c*/ 	.word	0x00000000
        /*0030*/ 	.short	0x0001
        /*0032*/ 	.short	0x0008
        /*0034*/ 	.byte	0x00, 0xf5, 0x21, 0x00


	//----- nvinfo : EIATTR_KPARAM_INFO
	.align		4
.L_385:
        /*0038*/ 	.byte	0x04, 0x17
        /*003a*/ 	.short	(.L_387 - .L_386)
.L_386:
        /*003c*/ 	.word	0x00000000
        /*0040*/ 	.short	0x0000
        /*0042*/ 	.short	0x0000
        /*0044*/ 	.byte	0x00, 0xf5, 0x21, 0x00


	//----- nvinfo : EIATTR_SPARSE_MMA_MASK
	.align		4
.L_387:
        /*0048*/ 	.byte	0x03, 0x50
        /*004a*/ 	.short	0x0000


	//----- nvinfo : EIATTR_MAXREG_COUNT
	.align		4
        /*004c*/ 	.byte	0x03, 0x1b
        /*004e*/ 	.short	0x00ff


	//----- nvinfo : EIATTR_MERCURY_ISA_VERSION
	.align		4
        /*0050*/ 	.byte	0x03, 0x5f
        /*0052*/ 	.short	0x0101


	//----- nvinfo : EIATTR_VRC_CTA_INIT_COUNT
	.align		4
        /*0054*/ 	.byte	0x02, 0x4a
	.zero		1
	.zero		1


	//----- nvinfo : EIATTR_EXIT_INSTR_OFFSETS
	.align		4
        /*0058*/ 	.byte	0x04, 0x1c
        /*005a*/ 	.short	(.L_389 - .L_388)


	//   ....[0]....
.L_388:
        /*005c*/ 	.word	0x00000090


	//   ....[1]....
        /*0060*/ 	.word	0x00000190


	//----- nvinfo : EIATTR_CBANK_PARAM_SIZE
	.align		4
.L_389:
        /*0064*/ 	.byte	0x03, 0x19
        /*0066*/ 	.short	0x0020


	//----- nvinfo : EIATTR_PARAM_CBANK
	.align		4
        /*0068*/ 	.byte	0x04, 0x0a
        /*006a*/ 	.short	(.L_391 - .L_390)
	.align		4
.L_390:
        /*006c*/ 	.word	index@(.nv.constant0._Z17sub_arrays_kernelPdS_S_m)
        /*0070*/ 	.short	0x0380
        /*0072*/ 	.short	0x0020


	//----- nvinfo : EIATTR_SW_WAR
	.align		4
.L_391:
        /*0074*/ 	.byte	0x04, 0x36
        /*0076*/ 	.short	(.L_393 - .L_392)
.L_392:
        /*0078*/ 	.word	0x00000008
.L_393:


//--------------------- .nv.info._Z22sum_accu_scalar_kernelPddS_m --------------------------
	.section	.nv.info._Z22sum_accu_scalar_kernelPddS_m,"",@"SHT_CUDA_INFO"
	.sectionflags	@""
	.align	4


	//----- nvinfo : EIATTR_CUDA_API_VERSION
	.align		4
        /*0000*/ 	.byte	0x04, 0x37
        /*0002*/ 	.short	(.L_395 - .L_394)
.L_394:
        /*0004*/ 	.word	0x00000082


	//----- nvinfo : EIATTR_KPARAM_INFO
	.align		4
.L_395:
        /*0008*/ 	.byte	0x04, 0x17
        /*000a*/ 	.short	(.L_397 - .L_396)
.L_396:
        /*000c*/ 	.word	0x00000000
        /*0010*/ 	.short	0x0003
        /*0012*/ 	.short	0x0018
        /*0014*/ 	.byte	0x00, 0xf0, 0x21, 0x00


	//----- nvinfo : EIATTR_KPARAM_INFO
	.align		4
.L_397:
        /*0018*/ 	.byte	0x04, 0x17
        /*001a*/ 	.short	(.L_399 - .L_398)
.L_398:
        /*001c*/ 	.word	0x00000000
        /*0020*/ 	.short	0x0002
        /*0022*/ 	.short	0x0010
        /*0024*/ 	.byte	0x00, 0xf5, 0x21, 0x00


	//----- nvinfo : EIATTR_KPARAM_INFO
	.align		4
.L_399:
        /*0028*/ 	.byte	0x04, 0x17
        /*002a*/ 	.short	(.L_401 - .L_400)
.L_400:
        /*002c*/ 	.word	0x00000000
        /*0030*/ 	.short	0x0001
        /*0032*/ 	.short	0x0008
        /*0034*/ 	.byte	0x00, 0xf0, 0x21, 0x00


	//----- nvinfo : EIATTR_KPARAM_INFO
	.align		4
.L_401:
        /*0038*/ 	.byte	0x04, 0x17
        /*003a*/ 	.short	(.L_403 - .L_402)
.L_402:
        /*003c*/ 	.word	0x00000000
        /*0040*/ 	.short	0x0000
        /*0042*/ 	.short	0x0000
        /*0044*/ 	.byte	0x00, 0xf5, 0x21, 0x00


	//----- nvinfo : EIATTR_SPARSE_MMA_MASK
	.align		4
.L_403:
        /*0048*/ 	.byte	0x03, 0x50
        /*004a*/ 	.short	0x0000


	//----- nvinfo : EIATTR_MAXREG_COUNT
	.align		4
        /*004c*/ 	.byte	0x03, 0x1b
        /*004e*/ 	.short	0x00ff


	//----- nvinfo : EIATTR_MERCURY_ISA_VERSION
	.align		4
        /*0050*/ 	.byte	0x03, 0x5f
        /*0052*/ 	.short	0x0101


	//----- nvinfo : EIATTR_VRC_CTA_INIT_COUNT
	.align		4
        /*0054*/ 	.byte	0x02, 0x4a
	.zero		1
	.zero		1


	//----- nvinfo : EIATTR_EXIT_INSTR_OFFSETS
	.align		4
        /*0058*/ 	.byte	0x04, 0x1c
        /*005a*/ 	.short	(.L_405 - .L_404)


	//   ....[0]....
.L_404:
        /*005c*/ 	.word	0x00000090


	//   ....[1]....
        /*0060*/ 	.word	0x00000190


	//----- nvinfo : EIATTR_CBANK_PARAM_SIZE
	.align		4
.L_405:
        /*0064*/ 	.byte	0x03, 0x19
        /*0066*/ 	.short	0x0020


	//----- nvinfo : EIATTR_PARAM_CBANK
	.align		4
        /*0068*/ 	.byte	0x04, 0x0a
        /*006a*/ 	.short	(.L_407 - .L_406)
	.align		4
.L_406:
        /*006c*/ 	.word	index@(.nv.constant0._Z22sum_accu_scalar_kernelPddS_m)
        /*0070*/ 	.short	0x0380
        /*0072*/ 	.short	0x0020


	//----- nvinfo : EIATTR_SW_WAR
	.align		4
.L_407:
        /*0074*/ 	.byte	0x04, 0x36
        /*0076*/ 	.short	(.L_409 - .L_408)
.L_408:
        /*0078*/ 	.word	0x00000008
.L_409:


//--------------------- .nv.info._Z22sum_accu_arrays_kernelPdS_S_m --------------------------
	.section	.nv.info._Z22sum_accu_arrays_kernelPdS_S_m,"",@"SHT_CUDA_INFO"
	.sectionflags	@""
	.align	4


	//----- nvinfo : EIATTR_CUDA_API_VERSION
	.align		4
        /*0000*/ 	.byte	0x04, 0x37
        /*0002*/ 	.short	(.L_411 - .L_410)
.L_410:
        /*0004*/ 	.word	0x00000082


	//----- nvinfo : EIATTR_KPARAM_INFO
	.align		4
.L_411:
        /*0008*/ 	.byte	0x04, 0x17
        /*000a*/ 	.short	(.L_413 - .L_412)
.L_412:
        /*000c*/ 	.word	0x00000000
        /*0010*/ 	.short	0x0003
        /*0012*/ 	.short	0x0018
        /*0014*/ 	.byte	0x00, 0xf0, 0x21, 0x00


	//----- nvinfo : EIATTR_KPARAM_INFO
	.align		4
.L_413:
        /*0018*/ 	.byte	0x04, 0x17
        /*001a*/ 	.short	(.L_415 - .L_414)
.L_414:
        /*001c*/ 	.word	0x00000000
        /*0020*/ 	.short	0x0002
        /*0022*/ 	.short	0x0010
        /*0024*/ 	.byte	0x00, 0xf5, 0x21, 0x00


	//----- nvinfo : EIATTR_KPARAM_INFO
	.align		4
.L_415:
        /*0028*/ 	.byte	0x04, 0x17
        /*002a*/ 	.short	(.L_417 - .L_416)
.L_416:
        /*002c*/ 	.word	0x00000000
        /*0030*/ 	.short	0x0001
        /*0032*/ 	.short	0x0008
        /*0034*/ 	.byte	0x00, 0xf5, 0x21, 0x00


	//----- nvinfo : EIATTR_KPARAM_INFO
	.align		4
.L_417:
        /*0038*/ 	.byte	0x04, 0x17
        /*003a*/ 	.short	(.L_419 - .L_418)
.L_418:
        /*003c*/ 	.word	0x00000000
        /*0040*/ 	.short	0x0000
        /*0042*/ 	.short	0x0000
        /*0044*/ 	.byte	0x00, 0xf5, 0x21, 0x00


	//----- nvinfo : EIATTR_SPARSE_MMA_MASK
	.align		4
.L_419:
        /*0048*/ 	.byte	0x03, 0x50
        /*004a*/ 	.short	0x0000


	//----- nvinfo : EIATTR_MAXREG_COUNT
	.align		4
        /*004c*/ 	.byte	0x03, 0x1b
        /*004e*/ 	.short	0x00ff


	//----- nvinfo : EIATTR_MERCURY_ISA_VERSION
	.align		4
        /*0050*/ 	.byte	0x03, 0x5f
        /*0052*/ 	.short	0x0101


	//----- nvinfo : EIATTR_VRC_CTA_INIT_COUNT
	.align		4
        /*0054*/ 	.byte	0x02, 0x4a
	.zero		1
	.zero		1


	//----- nvinfo : EIATTR_EXIT_INSTR_OFFSETS
	.align		4
        /*0058*/ 	.byte	0x04, 0x1c
        /*005a*/ 	.short	(.L_421 - .L_420)


	//   ....[0]....
.L_420:
        /*005c*/ 	.word	0x00000090


	//   ....[1]....
        /*0060*/ 	.word	0x000001b0


	//----- nvinfo : EIATTR_CBANK_PARAM_SIZE
	.align		4
.L_421:
        /*0064*/ 	.byte	0x03, 0x19
        /*0066*/ 	.short	0x0020


	//----- nvinfo : EIATTR_PARAM_CBANK
	.align		4
        /*0068*/ 	.byte	0x04, 0x0a
        /*006a*/ 	.short	(.L_423 - .L_422)
	.align		4
.L_422:
        /*006c*/ 	.word	index@(.nv.constant0._Z22sum_accu_arrays_kernelPdS_S_m)
        /*0070*/ 	.short	0x0380
        /*0072*/ 	.short	0x0020


	//----- nvinfo : EIATTR_SW_WAR
	.align		4
.L_423:
        /*0074*/ 	.byte	0x04, 0x36
        /*0076*/ 	.short	(.L_425 - .L_424)
.L_424:
        /*0078*/ 	.word	0x00000008
.L_425:


//--------------------- .nv.info._Z17sum_arrays_kernelPdS_S_m --------------------------
	.section	.nv.info._Z17sum_arrays_kernelPdS_S_m,"",@"SHT_CUDA_INFO"
	.sectionflags	@""
	.align	4


	//----- nvinfo : EIATTR_CUDA_API_VERSION
	.align		4
        /*0000*/ 	.byte	0x04, 0x37
        /*0002*/ 	.short	(.L_427 - .L_426)
.L_426:
        /*0004*/ 	.word	0x00000082


	//----- nvinfo : EIATTR_KPARAM_INFO
	.align		4
.L_427:
        /*0008*/ 	.byte	0x04, 0x17
        /*000a*/ 	.short	(.L_429 - .L_428)
.L_428:
        /*000c*/ 	.word	0x00000000
        /*0010*/ 	.short	0x0003
        /*0012*/ 	.short	0x0018
        /*0014*/ 	.byte	0x00, 0xf0, 0x21, 0x00


	//----- nvinfo : EIATTR_KPARAM_INFO
	.align		4
.L_429:
        /*0018*/ 	.byte	0x04, 0x17
        /*001a*/ 	.short	(.L_431 - .L_430)
.L_430:
        /*001c*/ 	.word	0x00000000
        /*0020*/ 	.short	0x0002
        /*0022*/ 	.short	0x0010
        /*0024*/ 	.byte	0x00, 0xf5, 0x21, 0x00


	//----- nvinfo : EIATTR_KPARAM_INFO
	.align		4
.L_431:
        /*0028*/ 	.byte	0x04, 0x17
        /*002a*/ 	.short	(.L_433 - .L_432)
.L_432:
        /*002c*/ 	.word	0x00000000
        /*0030*/ 	.short	0x0001
        /*0032*/ 	.short	0x0008
        /*0034*/ 	.byte	0x00, 0xf5, 0x21, 0x00


	//----- nvinfo : EIATTR_KPARAM_INFO
	.align		4
.L_433:
        /*0038*/ 	.byte	0x04, 0x17
        /*003a*/ 	.short	(.L_435 - .L_434)
.L_434:
        /*003c*/ 	.word	0x00000000
        /*0040*/ 	.short	0x0000
        /*0042*/ 	.short	0x0000
        /*0044*/ 	.byte	0x00, 0xf5, 0x21, 0x00


	//----- nvinfo : EIATTR_SPARSE_MMA_MASK
	.align		4
.L_435:
        /*0048*/ 	.byte	0x03, 0x50
        /*004a*/ 	.short	0x0000


	//----- nvinfo : EIATTR_MAXREG_COUNT
	.align		4
        /*004c*/ 	.byte	0x03, 0x1b
        /*004e*/ 	.short	0x00ff


	//----- nvinfo : EIATTR_MERCURY_ISA_VERSION
	.align		4
        /*0050*/ 	.byte	0x03, 0x5f
        /*0052*/ 	.short	0x0101


	//----- nvinfo : EIATTR_VRC_CTA_INIT_COUNT
	.align		4
        /*0054*/ 	.byte	0x02, 0x4a
	.zero		1
	.zero		1


	//----- nvinfo : EIATTR_EXIT_INSTR_OFFSETS
	.align		4
        /*0058*/ 	.byte	0x04, 0x1c
        /*005a*/ 	.short	(.L_437 - .L_436)


	//   ....[0]....
.L_436:
        /*005c*/ 	.word	0x00000090


	//   ....[1]....
        /*0060*/ 	.word	0x00000190


	//----- nvinfo : EIATTR_CBANK_PARAM_SIZE
	.align		4
.L_437:
        /*0064*/ 	.byte	0x03, 0x19
        /*0066*/ 	.short	0x0020


	//----- nvinfo : EIATTR_PARAM_CBANK
	.align		4
        /*0068*/ 	.byte	0x04, 0x0a
        /*006a*/ 	.short	(.L_439 - .L_438)
	.align		4
.L_438:
        /*006c*/ 	.word	index@(.nv.constant0._Z17sum_arrays_kernelPdS_S_m)
        /*0070*/ 	.short	0x0380
        /*0072*/ 	.short	0x0020


	//----- nvinfo : EIATTR_SW_WAR
	.align		4
.L_439:
        /*0074*/ 	.byte	0x04, 0x36
        /*0076*/ 	.short	(.L_441 - .L_440)
.L_440:
        /*0078*/ 	.word	0x00000008
.L_441:


//--------------------- .nv.info._Z16set_array_kernelPddm --------------------------
	.section	.nv.info._Z16set_array_kernelPddm,"",@"SHT_CUDA_INFO"
	.sectionflags	@""
	.align	4


	//----- nvinfo : EIATTR_CUDA_API_VERSION
	.align		4
        /*0000*/ 	.byte	0x04, 0x37
        /*0002*/ 	.short	(.L_443 - .L_442)
.L_442:
        /*0004*/ 	.word	0x00000082


	//----- nvinfo : EIATTR_KPARAM_INFO
	.align		4
.L_443:
        /*0008*/ 	.byte	0x04, 0x17
        /*000a*/ 	.short	(.L_445 - .L_444)
.L_444:
        /*000c*/ 	.word	0x00000000
        /*0010*/ 	.short	0x0002
        /*0012*/ 	.short	0x0010
        /*0014*/ 	.byte	0x00, 0xf0, 0x21, 0x00


	//----- nvinfo : EIATTR_KPARAM_INFO
	.align		4
.L_445:
        /*0018*/ 	.byte	0x04, 0x17
        /*001a*/ 	.short	(.L_447 - .L_446)
.L_446:
        /*001c*/ 	.word	0x00000000
        /*0020*/ 	.short	0x0001
        /*0022*/ 	.short	0x0008
        /*0024*/ 	.byte	0x00, 0xf0, 0x21, 0x00


	//----- nvinfo : EIATTR_KPARAM_INFO
	.align		4
.L_447:
        /*0028*/ 	.byte	0x04, 0x17
        /*002a*/ 	.short	(.L_449 - .L_448)
.L_448:
        /*002c*/ 	.word	0x00000000
        /*0030*/ 	.short	0x0000
        /*0032*/ 	.short	0x0000
        /*0034*/ 	.byte	0x00, 0xf5, 0x21, 0x00


	//----- nvinfo : EIATTR_SPARSE_MMA_MASK
	.align		4
.L_449:
        /*0038*/ 	.byte	0x03, 0x50
        /*003a*/ 	.short	0x0000


	//----- nvinfo : EIATTR_MAXREG_COUNT
	.align		4
        /*003c*/ 	.byte	0x03, 0x1b
        /*003e*/ 	.short	0x00ff


	//----- nvinfo : EIATTR_MERCURY_ISA_VERSION
	.align		4
        /*0040*/ 	.byte	0x03, 0x5f
        /*0042*/ 	.short	0x0101


	//----- nvinfo : EIATTR_VRC_CTA_INIT_COUNT
	.align		4
        /*0044*/ 	.byte	0x02, 0x4a
	.zero		1
	.zero		1


	//----- nvinfo : EIATTR_EXIT_INSTR_OFFSETS
	.align		4
        /*0048*/ 	.byte	0x04, 0x1c
        /*004a*/ 	.short	(.L_451 - .L_450)


	//   ....[0]....
.L_450:
        /*004c*/ 	.word	0x00000090


	//   ....[1]....
        /*0050*/ 	.word	0x00000100


	//----- nvinfo : EIATTR_CBANK_PARAM_SIZE
	.align		4
.L_451:
        /*0054*/ 	.byte	0x03, 0x19
        /*0056*/ 	.short	0x0018


	//----- nvinfo : EIATTR_PARAM_CBANK
	.align		4
        /*0058*/ 	.byte	0x04, 0x0a
        /*005a*/ 	.short	(.L_453 - .L_452)
	.align		4
.L_452:
        /*005c*/ 	.word	index@(.nv.constant0._Z16set_array_kernelPddm)
        /*0060*/ 	.short	0x0380
        /*0062*/ 	.short	0x0018


	//----- nvinfo : EIATTR_SW_WAR
	.align		4
.L_453:
        /*0064*/ 	.byte	0x04, 0x36
        /*0066*/ 	.short	(.L_455 - .L_454)
.L_454:
        /*0068*/ 	.word	0x00000008
.L_455:


//--------------------- .nv.info._Z13sum_reductionPdS_ --------------------------
	.section	.nv.info._Z13sum_reductionPdS_,"",@"SHT_CUDA_INFO"
	.sectionflags	@""
	.align	4


	//----- nvinfo : EIATTR_CUDA_API_VERSION
	.align		4
        /*0000*/ 	.byte	0x04, 0x37
        /*0002*/ 	.short	(.L_457 - .L_456)
.L_456:
        /*0004*/ 	.word	0x00000082


	//----- nvinfo : EIATTR_KPARAM_INFO
	.align		4
.L_457:
        /*0008*/ 	.byte	0x04, 0x17
        /*000a*/ 	.short	(.L_459 - .L_458)
.L_458:
        /*000c*/ 	.word	0x00000000
        /*0010*/ 	.short	0x0001
        /*0012*/ 	.short	0x0008
        /*0014*/ 	.byte	0x00, 0xf5, 0x21, 0x00


	//----- nvinfo : EIATTR_KPARAM_INFO
	.align		4
.L_459:
        /*0018*/ 	.byte	0x04, 0x17
        /*001a*/ 	.short	(.L_461 - .L_460)
.L_460:
        /*001c*/ 	.word	0x00000000
        /*0020*/ 	.short	0x0000
        /*0022*/ 	.short	0x0000
        /*0024*/ 	.byte	0x00, 0xf5, 0x21, 0x00


	//----- nvinfo : EIATTR_SPARSE_MMA_MASK
	.align		4
.L_461:
        /*0028*/ 	.byte	0x03, 0x50
        /*002a*/ 	.short	0x0000


	//----- nvinfo : EIATTR_MAXREG_COUNT
	.align		4
        /*002c*/ 	.byte	0x03, 0x1b
        /*002e*/ 	.short	0x00ff


	//----- nvinfo : EIATTR_NUM_BARRIERS
	.align		4
        /*0030*/ 	.byte	0x02, 0x4c
        /*0032*/ 	.byte	0x01
	.zero		1


	//----- nvinfo : EIATTR_MERCURY_ISA_VERSION
	.align		4
        /*0034*/ 	.byte	0x03, 0x5f
        /*0036*/ 	.short	0x0101


	//----- nvinfo : EIATTR_VRC_CTA_INIT_COUNT
	.align		4
        /*0038*/ 	.byte	0x02, 0x4a
	.zero		1
	.zero		1


	//----- nvinfo : EIATTR_EXIT_INSTR_OFFSETS
	.align		4
        /*003c*/ 	.byte	0x04, 0x1c
        /*003e*/ 	.short	(.L_463 - .L_462)


	//   ....[0]....
.L_462:
        /*0040*/ 	.word	0x00000240


	//   ....[1]....
        /*0044*/ 	.word	0x000002d0


	//----- nvinfo : EIATTR_CBANK_PARAM_SIZE
	.align		4
.L_463:
        /*0048*/ 	.byte	0x03, 0x19
        /*004a*/ 	.short	0x0010


	//----- nvinfo : EIATTR_PARAM_CBANK
	.align		4
        /*004c*/ 	.byte	0x04, 0x0a
        /*004e*/ 	.short	(.L_465 - .L_464)
	.align		4
.L_464:
        /*0050*/ 	.word	index@(.nv.constant0._Z13sum_reductionPdS_)
        /*0054*/ 	.short	0x0380
        /*0056*/ 	.short	0x0010


	//----- nvinfo : EIATTR_SW_WAR
	.align		4
.L_465:
        /*0058*/ 	.byte	0x04, 0x36
        /*005a*/ 	.short	(.L_467 - .L_466)
.L_466:
        /*005c*/ 	.word	0x00000008
.L_467:


//--------------------- .nv.callgraph             --------------------------
	.section	.nv.callgraph,"",@"SHT_CUDA_CALLGRAPH"
	.align	4
	.sectionentsize	8
	.align		4
        /*0000*/ 	.word	0x00000000
	.align		4
        /*0004*/ 	.word	0xffffffff
	.align		4
        /*0008*/ 	.word	0x00000000
	.align		4
        /*000c*/ 	.word	0xfffffffe
	.align		4
        /*0010*/ 	.word	0x00000000
	.align		4
        /*0014*/ 	.word	0xfffffffd
	.align		4
        /*0018*/ 	.word	0x00000000
	.align		4
        /*001c*/ 	.word	0xfffffffc


//--------------------- .text._Z20tanh_backward_kernelPdS_S_m --------------------------
	.section	.text._Z20tanh_backward_kernelPdS_S_m,"ax",@progbits
	.align	128
        .global         _Z20tanh_backward_kernelPdS_S_m
        .type           _Z20tanh_backward_kernelPdS_S_m,@function
        .size           _Z20tanh_backward_kernelPdS_S_m,(.L_x_106 - _Z20tanh_backward_kernelPdS_S_m)
        .other          _Z20tanh_backward_kernelPdS_S_m,@"STO_CUDA_ENTRY STV_DEFAULT"
_Z20tanh_backward_kernelPdS_S_m:
.text._Z20tanh_backward_kernelPdS_S_m:
[----:B------:R-:W-:Y:S01]  /*0000*/  LDC R1, c[0x0][0x37c] ;  /* 0x0000df00ff017b82 */ /* 0x000fe20000000800 */
[----:B------:R-:W0:Y:S07]  /*0010*/  S2R R0, SR_TID.X ;  /* 0x0000000000007919 */ /* 0x000e2e0000002100 */
[----:B------:R-:W0:Y:S01]  /*0020*/  S2UR UR4, SR_CTAID.X ;  /* 0x00000000000479c3 */ /* 0x000e220000002500 */
[----:B------:R-:W1:Y:S07]  /*0030*/  LDCU.64 UR6, c[0x0][0x398] ;  /* 0x00007300ff0677ac */ /* 0x000e6e0008000a00 */
[----:B------:R-:W0:Y:S02]  /*0040*/  LDC R3, c[0x0][0x360] ;  /* 0x0000d800ff037b82 */ /* 0x000e240000000800 */
[----:B0-----:R-:W-:-:S05]  /*0050*/  IMAD R0, R3, UR4, R0 ;  /* 0x0000000403007c24 */ /* 0x001fca000f8e0200 */
[----:B-1----:R-:W-:Y:S02]  /*0060*/  ISETP.GE.U32.AND P0, PT, R0, UR6, PT ;  /* 0x0000000600007c0c */ /* 0x002fe4000bf06070 */
[----:B------:R-:W-:-:S04]  /*0070*/  SHF.R.S32.HI R3, RZ, 0x1f, R0 ;  /* 0x0000001fff037819 */ /* 0x000fc80000011400 */
[----:B------:R-:W-:-:S13]  /*0080*/  ISETP.GE.U32.AND.EX P0, PT, R3, UR7, PT, P0 ;  /* 0x0000000703007c0c */ /* 0x000fda000bf06100 */
[----:B------:R-:W-:Y:S05]  /*0090*/  @P0 EXIT ;  /* 0x000000000000094d */ /* 0x000fea0003800000 */
[----:B------:R-:W0:Y:S01]  /*00a0*/  LDCU.128 UR8, c[0x0][0x380] ;  /* 0x00007000ff0877ac */ /* 0x000e220008000c00 */
[C---:B------:R-:W-:Y:S01]  /*00b0*/  IMAD.SHL.U32 R10, R0.reuse, 0x8, RZ ;  /* 0x00000008000a7824 */ /* 0x040fe200078e00ff */
[----:B------:R-:W-:Y:S01]  /*00c0*/  SHF.L.U64.HI R0, R0, 0x3, R3 ;  /* 0x0000000300007819 */ /* 0x000fe20000010203 */
[----:B------:R-:W1:Y:S01]  /*00d0*/  LDCU.64 UR4, c[0x0][0x358] ;  /* 0x00006b00ff0477ac */ /* 0x000e620008000a00 */
[----:B------:R-:W2:Y:S02]  /*00e0*/  LDCU.64 UR6, c[0x0][0x390] ;  /* 0x00007200ff0677ac */ /* 0x000ea40008000a00 */
[----:B0-----:R-:W-:-:S04]  /*00f0*/  IADD3 R8, P0, PT, R10, UR10, RZ ;  /* 0x0000000a0a087c10 */ /* 0x001fc8000ff1e0ff */
[----:B------:R-:W-:Y:S02]  /*0100*/  IADD3.X R9, PT, PT, R0, UR11, RZ, P0, !PT ;  /* 0x0000000b00097c10 */ /* 0x000fe400087fe4ff */
[----:B------:R-:W-:-:S03]  /*0110*/  IADD3 R6, P0, PT, R10, UR8, RZ ;  /* 0x000000080a067c10 */ /* 0x000fc6000ff1e0ff */
[----:B-1----:R-:W3:Y:S01]  /*0120*/  LDG.E.64 R4, desc[UR4][R8.64] ;  /* 0x0000000408047981 */ /* 0x002ee2000c1e1b00 */
[----:B------:R-:W-:-:S05]  /*0130*/  IADD3.X R7, PT, PT, R0, UR9, RZ, P0, !PT ;  /* 0x0000000900077c10 */ /* 0x000fca00087fe4ff */
[----:B------:R-:W4:Y:S01]  /*0140*/  LDG.E.64 R2, desc[UR4][R6.64] ;  /* 0x0000000406027981 */ /* 0x000f22000c1e1b00 */
[----:B--2---:R-:W-:-:S04]  /*0150*/  IADD3 R10, P0, PT, R10, UR6, RZ ;  /* 0x000000060a0a7c10 */ /* 0x004fc8000ff1e0ff */
[----:B------:R-:W-:Y:S01]  /*0160*/  IADD3.X R11, PT, PT, R0, UR7, RZ, P0, !PT ;  /* 0x00000007000b7c10 */ /* 0x000fe200087fe4ff */
[----:B---3--:R-:W-:-:S08]  /*0170*/  DFMA R4, -R4, R4, 1 ;  /* 0x3ff000000404742b */ /* 0x008fd00000000104 */
[----:B----4-:R-:W-:-:S07]  /*0180*/  DMUL R2, R2, R4 ;  /* 0x0000000402027228 */ /* 0x010fce0000000000 */
[----:B------:R-:W-:Y:S01]  /*0190*/  STG.E.64 desc[UR4][R10.64], R2 ;  /* 0x000000020a007986 */ /* 0x000fe2000c101b04 */
[----:B------:R-:W-:Y:S05]  /*01a0*/  EXIT ;  /* 0x000000000000794d */ /* 0x000fea0003800000 */
.L_x_0:
[----:B------:R-:W-:-:S00]  /*01b0*/  BRA `(.L_x_0) ;  /* 0xfffffffc00fc7947 */ /* 0x000fc0000383ffff */
[----:B------:R-:W-:-:S00]  /*01c0*/  NOP ;  /* 0x0000000000007918 */ /* 0x000fc00000000000 */
        /* <DEDUP_REMOVED lines=11> */
.L_x_106:


//--------------------- .text._Z17tanh_array_kernelPdS_m --------------------------
	.section	.text._Z17tanh_array_kernelPdS_m,"ax",@progbits
	.align	128
        .global         _Z17tanh_array_kernelPdS_m
        .type           _Z17tanh_array_kernelPdS_m,@function
        .size           _Z17tanh_array_kernelPdS_m,(.L_x_107 - _Z17tanh_array_kernelPdS_m)
        .other          _Z17tanh_array_kernelPdS_m,@"STO_CUDA_ENTRY STV_DEFAULT"
_Z17tanh_array_kernelPdS_m:
.text._Z17tanh_array_kernelPdS_m:
        /* <DEDUP_REMOVED lines=10> */
[----:B------:R-:W0:Y:S01]  /*00a0*/  LDCU.64 UR6, c[0x0][0x380] ;  /* 0x00007000ff0677ac */ /* 0x000e220008000a00 */
[C---:B------:R-:W-:Y:S01]  /*00b0*/  IMAD.SHL.U32 R0, R4.reuse, 0x8, RZ ;  /* 0x0000000804007824 */ /* 0x040fe200078e00ff */
[----:B------:R-:W-:Y:S01]  /*00c0*/  SHF.L.U64.HI R4, R4, 0x3, R3 ;  /* 0x0000000304047819 */ /* 0x000fe20000010203 */
[----:B------:R-:W1:Y:S03]  /*00d0*/  LDCU.64 UR4, c[0x0][0x358] ;  /* 0x00006b00ff0477ac */ /* 0x000e660008000a00 */
[----:B0-----:R-:W-:-:S04]  /*00e0*/  IADD3 R2, P0, PT, R0, UR6, RZ ;  /* 0x0000000600027c10 */ /* 0x001fc8000ff1e0ff */
[----:B------:R-:W-:-:S06]  /*00f0*/  IADD3.X R3, PT, PT, R4, UR7, RZ, P0, !PT ;  /* 0x0000000704037c10 */ /* 0x000fcc00087fe4ff */
[----:B-1----:R-:W2:Y:S01]  /*0100*/  LDG.E.64 R2, desc[UR4][R2.64] ;  /* 0x0000000402027981 */ /* 0x002ea2000c1e1b00 */
[----:B------:R-:W-:Y:S01]  /*0110*/  UMOV UR6, 0x24dd2f1a ;  /* 0x24dd2f1a00067882 */ /* 0x000fe20000000000 */
[----:B------:R-:W-:Y:S01]  /*0120*/  UMOV UR7, 0x3fe4f922 ;  /* 0x3fe4f92200077882 */ /* 0x000fe20000000000 */
[----:B------:R-:W-:Y:S01]  /*0130*/  BSSY.RECONVERGENT B0, `(.L_x_1) ;  /* 0x0000061000007945 */ /* 0x000fe20003800200 */
[----:B--2---:R-:W-:Y:S01]  /*0140*/  LOP3.LUT R7, R3, 0x7fffffff, RZ, 0xc0, !PT ;  /* 0x7fffffff03077812 */ /* 0x004fe200078ec0ff */
[----:B------:R-:W-:-:S06]  /*0150*/  IMAD.MOV.U32 R6, RZ, RZ, R2 ;  /* 0x000000ffff067224 */ /* 0x000fcc00078e0002 */
[----:B------:R-:W-:-:S14]  /*0160*/  DSETP.GE.AND P0, PT, R6, UR6, PT ;  /* 0x0000000606007e2a */ /* 0x000fdc000bf06000 */
[----:B------:R-:W-:Y:S05]  /*0170*/  @!P0 BRA `(.L_x_2) ;  /* 0x0000000000e48947 */ /* 0x000fea0003800000 */
[----:B------:R-:W-:Y:S01]  /*0180*/  DADD R10, R6, R6 ;  /* 0x00000000060a7229 */ /* 0x000fe20000000006 */
[----:B------:R-:W-:Y:S01]  /*0190*/  UMOV UR6, 0xfefa39ef ;  /* 0xfefa39ef00067882 */ /* 0x000fe20000000000 */
[----:B------:R-:W-:Y:S01]  /*01a0*/  UMOV UR7, 0x3fe62e42 ;  /* 0x3fe62e4200077882 */ /* 0x000fe20000000000 */
[----:B------:R-:W-:Y:S01]  /*01b0*/  IMAD.MOV.U32 R12, RZ, RZ, -0x7649667 ;  /* 0xf89b6999ff0c7424 */ /* 0x000fe200078e00ff */
[----:B------:R-:W-:Y:S01]  /*01c0*/  ISETP.GT.U32.AND P0, PT, R7, 0x40330fc1, PT ;  /* 0x40330fc10700780c */ /* 0x000fe20003f04070 */
[----:B------:R-:W-:Y:S01]  /*01d0*/  IMAD.MOV.U32 R13, RZ, RZ, 0x3e928a27 ;  /* 0x3e928a27ff0d7424 */ /* 0x000fe200078e00ff */
[----:B------:R-:W0:Y:S02]  /*01e0*/  F2F.F32.F64 R2, R10 ;  /* 0x0000000a00027310 */ /* 0x000e240000301000 */
[----:B0-----:R-:W-:-:S06]  /*01f0*/  FMUL R2, R2, 1.4426950216293334961 ;  /* 0x3fb8aa3b02027820 */ /* 0x001fcc0000400000 */
[----:B------:R-:W0:Y:S08]  /*0200*/  FRND R2, R2 ;  /* 0x0000000200027307 */ /* 0x000e300000201000 */
[----:B0-----:R0:W1:Y:S08]  /*0210*/  F2F.F64.F32 R8, R2 ;  /* 0x0000000200087310 */ /* 0x0010700000201800 */
[----:B0-----:R-:W0:Y:S01]  /*0220*/  MUFU.EX2 R2, R2 ;  /* 0x0000000200027308 */ /* 0x001e220000000800 */
[----:B-1----:R-:W-:Y:S01]  /*0230*/  DFMA R8, R8, -UR6, R10 ;  /* 0x8000000608087c2b */ /* 0x002fe2000800000a */
[----:B------:R-:W-:Y:S01]  /*0240*/  UMOV UR6, 0xa4741b81 ;  /* 0xa4741b8100067882 */ /* 0x000fe20000000000 */
[----:B------:R-:W-:-:S06]  /*0250*/  UMOV UR7, 0x3e5ae904 ;  /* 0x3e5ae90400077882 */ /* 0x000fcc0000000000 */
[C---:B------:R-:W-:Y:S01]  /*0260*/  DFMA R12, R8.reuse, UR6, R12 ;  /* 0x00000006080c7c2b */ /* 0x040fe2000800000c */
[----:B------:R-:W-:Y:S01]  /*0270*/  UMOV UR6, 0x15ff7e07 ;  /* 0x15ff7e0700067882 */ /* 0x000fe20000000000 */
[----:B------:R-:W-:Y:S01]  /*0280*/  UMOV UR7, 0x3ec71de7 ;  /* 0x3ec71de700077882 */ /* 0x000fe20000000000 */
[----:B0-----:R-:W0:Y:S05]  /*0290*/  F2F.F64.F32 R10, R2 ;  /* 0x00000002000a7310 */ /* 0x001e2a0000201800 */
[----:B------:R-:W-:Y:S01]  /*02a0*/  DFMA R12, R8, R12, UR6 ;  /* 0x00000006080c7e2b */ /* 0x000fe2000800000c */
[----:B------:R-:W-:Y:S01]  /*02b0*/  UMOV UR6, 0x6b0ac45a ;  /* 0x6b0ac45a00067882 */ /* 0x000fe20000000000 */
[----:B------:R-:W-:-:S06]  /*02c0*/  UMOV UR7, 0x3efa019a ;  /* 0x3efa019a00077882 */ /* 0x000fcc0000000000 */
[----:B------:R-:W-:Y:S01]  /*02d0*/  DFMA R12, R8, R12, UR6 ;  /* 0x00000006080c7e2b */ /* 0x000fe2000800000c */
[----:B------:R-:W-:Y:S01]  /*02e0*/  UMOV UR6, 0x17eed94f ;  /* 0x17eed94f00067882 */ /* 0x000fe20000000000 */
[----:B------:R-:W-:Y:S01]  /*02f0*/  UMOV UR7, 0x3f2a01a0 ;  /* 0x3f2a01a000077882 */ /* 0x000fe20000000000 */
[----:B0-----:R-:W-:-:S05]  /*0300*/  DADD R14, -R10, 1 ;  /* 0x3ff000000a0e7429 */ /* 0x001fca0000000100 */
[----:B------:R-:W-:Y:S01]  /*0310*/  DFMA R12, R8, R12, UR6 ;  /* 0x00000006080c7e2b */ /* 0x000fe2000800000c */
[----:B------:R-:W-:Y:S01]  /*0320*/  UMOV UR6, 0x17f2a71b ;  /* 0x17f2a71b00067882 */ /* 0x000fe20000000000 */
[----:B------:R-:W-:-:S06]  /*0330*/  UMOV UR7, 0x3f56c16c ;  /* 0x3f56c16c00077882 */ /* 0x000fcc0000000000 */
        /* <DEDUP_REMOVED lines=12> */
[----:B------:R-:W-:-:S08]  /*0400*/  DFMA R12, R8, R12, UR6 ;  /* 0x00000006080c7e2b */ /* 0x000fd0000800000c */
[----:B------:R-:W-:-:S08]  /*0410*/  DMUL R12, R8, R12 ;  /* 0x0000000c080c7228 */ /* 0x000fd00000000000 */
[----:B------:R-:W-:Y:S01]  /*0420*/  DFMA R12, R8, R12, R8 ;  /* 0x0000000c080c722b */ /* 0x000fe20000000008 */
[----:B------:R-:W-:-:S07]  /*0430*/  IMAD.MOV.U32 R8, RZ, RZ, RZ ;  /* 0x000000ffff087224 */ /* 0x000fce00078e00ff */
[----:B------:R-:W-:-:S08]  /*0440*/  DFMA R12, -R12, R10, R14 ;  /* 0x0000000a0c0c722b */ /* 0x000fd0000000010e */
[----:B------:R-:W-:-:S06]  /*0450*/  DADD R12, -R12, 2 ;  /* 0x400000000c0c7429 */ /* 0x000fcc0000000100 */
[----:B------:R-:W0:Y:S02]  /*0460*/  MUFU.RCP64H R9, R13 ;  /* 0x0000000d00097308 */ /* 0x000e240000001800 */
[----:B0-----:R-:W-:-:S08]  /*0470*/  DFMA R10, -R12, R8, 1 ;  /* 0x3ff000000c0a742b */ /* 0x001fd00000000108 */
[----:B------:R-:W-:-:S08]  /*0480*/  DFMA R10, R10, R10, R10 ;  /* 0x0000000a0a0a722b */ /* 0x000fd0000000000a */
[----:B------:R-:W-:Y:S01]  /*0490*/  DFMA R10, R8, R10, R8 ;  /* 0x0000000a080a722b */ /* 0x000fe20000000008 */
[----:B------:R-:W-:Y:S02]  /*04a0*/  IMAD.MOV.U32 R8, RZ, RZ, 0x0 ;  /* 0x00000000ff087424 */ /* 0x000fe400078e00ff */
[----:B------:R-:W-:-:S06]  /*04b0*/  IMAD.MOV.U32 R9, RZ, RZ, 0x40000000 ;  /* 0x40000000ff097424 */ /* 0x000fcc00078e00ff */
[----:B------:R-:W-:-:S10]  /*04c0*/  DFMA R10, R10, -R8, 1 ;  /* 0x3ff000000a0a742b */ /* 0x000fd40000000808 */
[----:B------:R-:W-:Y:S02]  /*04d0*/  FSEL R5, R11, 1.875, !P0 ;  /* 0x3ff000000b057808 */ /* 0x000fe40004000000 */
[----:B------:R-:W-:Y:S02]  /*04e0*/  FSEL R2, R10, RZ, !P0 ;  /* 0x000000ff0a027208 */ /* 0x000fe40004000000 */
[----:B------:R-:W-:Y:S01]  /*04f0*/  LOP3.LUT R3, R5, 0x80000000, R3, 0xb8, !PT ;  /* 0x8000000005037812 */ /* 0x000fe200078eb803 */
[----:B------:R-:W-:Y:S06]  /*0500*/  BRA `(.L_x_3) ;  /* 0x00000000008c7947 */ /* 0x000fec0003800000 */
.L_x_2:
[----:B------:R-:W-:Y:S01]  /*0510*/  DMUL R6, R2, R2 ;  /* 0x0000000202067228 */ /* 0x000fe20000000000 */
[----:B------:R-:W-:Y:S01]  /*0520*/  IMAD.MOV.U32 R8, RZ, RZ, 0x420afc3d ;  /* 0x420afc3dff087424 */ /* 0x000fe200078e00ff */
[----:B------:R-:W-:Y:S01]  /*0530*/  UMOV UR6, 0xe2f5e964 ;  /* 0xe2f5e96400067882 */ /* 0x000fe20000000000 */
[----:B------:R-:W-:Y:S01]  /*0540*/  IMAD.MOV.U32 R9, RZ, RZ, 0x3f14359f ;  /* 0x3f14359fff097424 */ /* 0x000fe200078e00ff */
[----:B------:R-:W-:-:S05]  /*0550*/  UMOV UR7, 0x3ef0bc46 ;  /* 0x3ef0bc4600077882 */ /* 0x000fca0000000000 */
[----:B------:R-:W-:Y:S01]  /*0560*/  DFMA R8, R6, -UR6, R8 ;  /* 0x8000000606087c2b */ /* 0x000fe20008000008 */
[----:B------:R-:W-:Y:S01]  /*0570*/  UMOV UR6, 0x728c5d84 ;  /* 0x728c5d8400067882 */ /* 0x000fe20000000000 */
[----:B------:R-:W-:-:S06]  /*0580*/  UMOV UR7, 0x3f2df9f0 ;  /* 0x3f2df9f000077882 */ /* 0x000fcc0000000000 */
[----:B------:R-:W-:Y:S01]  /*0590*/  DFMA R8, R6, R8, -UR6 ;  /* 0x8000000606087e2b */ /* 0x000fe20008000008 */
[----:B------:R-:W-:Y:S01]  /*05a0*/  UMOV UR6, 0xcec4f033 ;  /* 0xcec4f03300067882 */ /* 0x000fe20000000000 */
[----:B------:R-:W-:-:S06]  /*05b0*/  UMOV UR7, 0x3f4337d1 ;  /* 0x3f4337d100077882 */ /* 0x000fcc0000000000 */
[----:B------:R-:W-:Y:S01]  /*05c0*/  DFMA R8, R6, R8, UR6 ;  /* 0x0000000606087e2b */ /* 0x000fe20008000008 */
        /* <DEDUP_REMOVED lines=20> */
[----:B------:R-:W-:-:S08]  /*0710*/  DFMA R8, R6, R8, -UR6 ;  /* 0x8000000606087e2b */ /* 0x000fd00008000008 */
[----:B------:R-:W-:-:S08]  /*0720*/  DFMA R8, R6, R8, RZ ;  /* 0x000000080608722b */ /* 0x000fd000000000ff */
[----:B------:R-:W-:-:S11]  /*0730*/  DFMA R2, R2, R8, R2 ;  /* 0x000000080202722b */ /* 0x000fd60000000002 */
.L_x_3:
[----:B------:R-:W-:Y:S05]  /*0740*/  BSYNC.RECONVERGENT B0 ;  /* 0x0000000000007941 */ /* 0x000fea0003800200 */
.L_x_1:
[----:B------:R-:W0:Y:S02]  /*0750*/  LDCU.64 UR6, c[0x0][0x388] ;  /* 0x00007100ff0677ac */ /* 0x000e240008000a00 */
[----:B0-----:R-:W-:-:S04]  /*0760*/  IADD3 R6, P0, PT, R0, UR6, RZ ;  /* 0x0000000600067c10 */ /* 0x001fc8000ff1e0ff */
[----:B------:R-:W-:-:S05]  /*0770*/  IADD3.X R7, PT, PT, R4, UR7, RZ, P0, !PT ;  /* 0x0000000704077c10 */ /* 0x000fca00087fe4ff */
[----:B------:R-:W-:Y:S01]  /*0780*/  STG.E.64 desc[UR4][R6.64], R2 ;  /* 0x0000000206007986 */ /* 0x000fe2000c101b04 */
[----:B------:R-:W-:Y:S05]  /*0790*/  EXIT ;  /* 0x000000000000794d */ /* 0x000fea0003800000 */
.L_x_4:
        /* <DEDUP_REMOVED lines=14> */
.L_x_107:


//--------------------- .text._Z23sigmoid_backward_kernelPdS_S_m --------------------------
	.section	.text._Z23sigmoid_backward_kernelPdS_S_m,"ax",@progbits
	.align	128
        .global         _Z23sigmoid_backward_kernelPdS_S_m
        .type           _Z23sigmoid_backward_kernelPdS_S_m,@function
        .size           _Z23sigmoid_backward_kernelPdS_S_m,(.L_x_108 - _Z23sigmoid_backward_kernelPdS_S_m)
        .other          _Z23sigmoid_backward_kernelPdS_S_m,@"STO_CUDA_ENTRY STV_DEFAULT"
_Z23sigmoid_backward_kernelPdS_S_m:
.text._Z23sigmoid_backward_kernelPdS_S_m:
        /* <DEDUP_REMOVED lines=15> */
[C---:B0-----:R-:W-:Y:S02]  /*00f0*/  IADD3 R10, P0, PT, R6.reuse, UR8, RZ ;  /* 0x00000008060a7c10 */ /* 0x041fe4000ff1e0ff */
[----:B------:R-:W-:Y:S02]  /*0100*/  IADD3 R12, P1, PT, R6, UR10, RZ ;  /* 0x0000000a060c7c10 */ /* 0x000fe4000ff3e0ff */
[----:B------:R-:W-:-:S02]  /*0110*/  IADD3.X R11, PT, PT, R0, UR9, RZ, P0, !PT ;  /* 0x00000009000b7c10 */ /* 0x000fc400087fe4ff */
[----:B------:R-:W-:Y:S02]  /*0120*/  IADD3.X R13, PT, PT, R0, UR11, RZ, P1, !PT ;  /* 0x0000000b000d7c10 */ /* 0x000fe40008ffe4ff */
[----:B-1----:R-:W-:Y:S01]  /*0130*/  IADD3 R6, P0, PT, R6, UR6, RZ ;  /* 0x0000000606067c10 */ /* 0x002fe2000ff1e0ff */
[----:B--2---:R-:W2:Y:S04]  /*0140*/  LDG.E.64 R2, desc[UR4][R10.64] ;  /* 0x000000040a027981 */ /* 0x004ea8000c1e1b00 */
[----:B------:R-:W2:Y:S01]  /*0150*/  LDG.E.64 R4, desc[UR4][R12.64] ;  /* 0x000000040c047981 */ /* 0x000ea2000c1e1b00 */
[----:B------:R-:W-:-:S05]  /*0160*/  IADD3.X R7, PT, PT, R0, UR7, RZ, P0, !PT ;  /* 0x0000000700077c10 */ /* 0x000fca00087fe4ff */
[----:B------:R-:W3:Y:S01]  /*0170*/  LDG.E.64 R8, desc[UR4][R6.64] ;  /* 0x0000000406087981 */ /* 0x000ee2000c1e1b00 */
[----:B--2---:R-:W-:Y:S02]  /*0180*/  DMUL R2, R2, R4 ;  /* 0x0000000402027228 */ /* 0x004fe40000000000 */
[----:B------:R-:W-:-:S08]  /*0190*/  DADD R4, -R4, 1 ;  /* 0x3ff0000004047429 */ /* 0x000fd00000000100 */
[----:B---3--:R-:W-:-:S07]  /*01a0*/  DFMA R2, R2, R4, R8 ;  /* 0x000000040202722b */ /* 0x008fce0000000008 */
[----:B------:R-:W-:Y:S01]  /*01b0*/  STG.E.64 desc[UR4][R6.64], R2 ;  /* 0x0000000206007986 */ /* 0x000fe2000c101b04 */
[----:B------:R-:W-:Y:S05]  /*01c0*/  EXIT ;  /* 0x000000000000794d */ /* 0x000fea0003800000 */
.L_x_5:
        /* <DEDUP_REMOVED lines=11> */
.L_x_108:


//--------------------- .text._Z20sigmoid_array_kernelPdS_m --------------------------
	.section	.text._Z20sigmoid_array_kernelPdS_m,"ax",@progbits
	.align	128
        .global         _Z20sigmoid_array_kernelPdS_m
        .type           _Z20sigmoid_array_kernelPdS_m,@function
        .size           _Z20sigmoid_array_kernelPdS_m,(.L_x_103 - _Z20sigmoid_array_kernelPdS_m)
        .other          _Z20sigmoid_array_kernelPdS_m,@"STO_CUDA_ENTRY STV_DEFAULT"
_Z20sigmoid_array_kernelPdS_m:
.text._Z20sigmoid_array_kernelPdS_m:
        /* <DEDUP_REMOVED lines=17> */
[----:B------:R-:W-:Y:S01]  /*0110*/  IMAD.MOV.U32 R6, RZ, RZ, 0x652b82fe ;  /* 0x652b82feff067424 */ /* 0x000fe200078e00ff */
[----:B------:R-:W-:Y:S01]  /*0120*/  UMOV UR6, 0xfefa39ef ;  /* 0xfefa39ef00067882 */ /* 0x000fe20000000000 */
[----:B------:R-:W-:Y:S01]  /*0130*/  IMAD.MOV.U32 R7, RZ, RZ, 0x3ff71547 ;  /* 0x3ff71547ff077424 */ /* 0x000fe200078e00ff */
[----:B------:R-:W-:Y:S01]  /*0140*/  UMOV UR7, 0x3fe62e42 ;  /* 0x3fe62e4200077882 */ /* 0x000fe20000000000 */
[----:B------:R-:W-:Y:S04]  /*0150*/  BSSY.RECONVERGENT B0, `(.L_x_6) ;  /* 0x0000037000007945 */ /* 0x000fe80003800200 */
[----:B--2---:R-:W-:Y:S02]  /*0160*/  DFMA R6, R4, -R6, 6.75539944105574400000e+15 ;  /* 0x433800000406742b */ /* 0x004fe40000000806 */
[----:B------:R-:W-:-:S06]  /*0170*/  DADD R12, -RZ, -R4 ;  /* 0x00000000ff0c7229 */ /* 0x000fcc0000000904 */
[----:B------:R-:W-:-:S04]  /*0180*/  DADD R8, R6, -6.75539944105574400000e+15 ;  /* 0xc338000006087429 */ /* 0x000fc80000000000 */
[----:B------:R-:W-:-:S04]  /*0190*/  FSETP.GEU.AND P0, PT, |R13|, 4.1917929649353027344, PT ;  /* 0x4086232b0d00780b */ /* 0x000fc80003f0e200 */
[----:B------:R-:W-:Y:S01]  /*01a0*/  DFMA R10, R8, -UR6, -R4 ;  /* 0x80000006080a7c2b */ /* 0x000fe20008000804 */
[----:B------:R-:W-:Y:S01]  /*01b0*/  UMOV UR6, 0x3b39803f ;  /* 0x3b39803f00067882 */ /* 0x000fe20000000000 */
[----:B------:R-:W-:-:S06]  /*01c0*/  UMOV UR7, 0x3c7abc9e ;  /* 0x3c7abc9e00077882 */ /* 0x000fcc0000000000 */
[----:B------:R-:W-:Y:S01]  /*01d0*/  DFMA R8, R8, -UR6, R10 ;  /* 0x8000000608087c2b */ /* 0x000fe2000800000a */
[----:B------:R-:W-:Y:S01]  /*01e0*/  UMOV UR6, 0x69ce2bdf ;  /* 0x69ce2bdf00067882 */ /* 0x000fe20000000000 */
[----:B------:R-:W-:Y:S01]  /*01f0*/  IMAD.MOV.U32 R10, RZ, RZ, -0x35dec16 ;  /* 0xfca213eaff0a7424 */ /* 0x000fe200078e00ff */
[----:B------:R-:W-:Y:S01]  /*0200*/  UMOV UR7, 0x3e5ade15 ;  /* 0x3e5ade1500077882 */ /* 0x000fe20000000000 */
[----:B------:R-:W-:-:S06]  /*0210*/  IMAD.MOV.U32 R11, RZ, RZ, 0x3e928af3 ;  /* 0x3e928af3ff0b7424 */ /* 0x000fcc00078e00ff */
[----:B------:R-:W-:Y:S01]  /*0220*/  DFMA R10, R8, UR6, R10 ;  /* 0x00000006080a7c2b */ /* 0x000fe2000800000a */
        /* <DEDUP_REMOVED lines=24> */
[----:B------:R-:W-:-:S08]  /*03b0*/  DFMA R10, R8, R10, 1 ;  /* 0x3ff00000080a742b */ /* 0x000fd0000000000a */
[----:B------:R-:W-:-:S10]  /*03c0*/  DFMA R10, R8, R10, 1 ;  /* 0x3ff00000080a742b */ /* 0x000fd4000000000a */
[----:B------:R-:W-:Y:S02]  /*03d0*/  IMAD R9, R6, 0x100000, R11 ;  /* 0x0010000006097824 */ /* 0x000fe400078e020b */
[----:B------:R-:W-:Y:S01]  /*03e0*/  IMAD.MOV.U32 R8, RZ, RZ, R10 ;  /* 0x000000ffff087224 */ /* 0x000fe200078e000a */
[----:B------:R-:W-:Y:S06]  /*03f0*/  @!P0 BRA `(.L_x_7) ;  /* 0x0000000000308947 */ /* 0x000fec0003800000 */
[----:B------:R-:W-:Y:S01]  /*0400*/  FSETP.GEU.AND P1, PT, |R13|, 4.2275390625, PT ;  /* 0x408748000d00780b */ /* 0x000fe20003f2e200 */
[C---:B------:R-:W-:Y:S02]  /*0410*/  DADD R8, -R4.reuse, +INF ;  /* 0x7ff0000004087429 */ /* 0x040fe40000000100 */
[----:B------:R-:W-:-:S08]  /*0420*/  DSETP.GT.AND P0, PT, R4, RZ, PT ;  /* 0x000000ff0400722a */ /* 0x000fd00003f04000 */
[----:B------:R-:W-:Y:S02]  /*0430*/  FSEL R8, R8, RZ, !P0 ;  /* 0x000000ff08087208 */ /* 0x000fe40004000000 */
[----:B------:R-:W-:Y:S02]  /*0440*/  @!P1 LEA.HI R3, R6, R6, RZ, 0x1 ;  /* 0x0000000606039211 */ /* 0x000fe400078f08ff */
[----:B------:R-:W-:Y:S02]  /*0450*/  FSEL R9, R9, RZ, !P0 ;  /* 0x000000ff09097208 */ /* 0x000fe40004000000 */
[----:B------:R-:W-:-:S05]  /*0460*/  @!P1 SHF.R.S32.HI R3, RZ, 0x1, R3 ;  /* 0x00000001ff039819 */ /* 0x000fca0000011403 */
[----:B------:R-:W-:Y:S02]  /*0470*/  @!P1 IMAD.IADD R4, R6, 0x1, -R3 ;  /* 0x0000000106049824 */ /* 0x000fe400078e0a03 */
[----:B------:R-:W-:-:S03]  /*0480*/  @!P1 IMAD R11, R3, 0x100000, R11 ;  /* 0x00100000030b9824 */ /* 0x000fc600078e020b */
[----:B------:R-:W-:Y:S01]  /*0490*/  @!P1 LEA R5, R4, 0x3ff00000, 0x14 ;  /* 0x3ff0000004059811 */ /* 0x000fe200078ea0ff */
[----:B------:R-:W-:-:S06]  /*04a0*/  @!P1 IMAD.MOV.U32 R4, RZ, RZ, RZ ;  /* 0x000000ffff049224 */ /* 0x000fcc00078e00ff */
[----:B------:R-:W-:-:S11]  /*04b0*/  @!P1 DMUL R8, R10, R4 ;  /* 0x000000040a089228 */ /* 0x000fd60000000000 */
.L_x_7:
[----:B------:R-:W-:Y:S05]  /*04c0*/  BSYNC.RECONVERGENT B0 ;  /* 0x0000000000007941 */ /* 0x000fea0003800200 */
.L_x_6:
[----:B------:R-:W-:Y:S01]  /*04d0*/  DADD R10, R8, 1 ;  /* 0x3ff00000080a7429 */ /* 0x000fe20000000000 */
[----:B------:R-:W-:Y:S05]  /*04e0*/  BSSY.RECONVERGENT B0, `(.L_x_8) ;  /* 0x000000e000007945 */ /* 0x000fea0003800200 */
[----:B------:R-:W0:Y:S04]  /*04f0*/  MUFU.RCP64H R5, R11 ;  /* 0x0000000b00057308 */ /* 0x000e280000001800 */
[----:B------:R-:W-:-:S05]  /*0500*/  VIADD R4, R11, 0x300402 ;  /* 0x003004020b047836 */ /* 0x000fca0000000000 */
[----:B------:R-:W-:Y:S01]  /*0510*/  FSETP.GEU.AND P0, PT, |R4|, 5.8789094863358348022e-39, PT ;  /* 0x004004020400780b */ /* 0x000fe20003f0e200 */
[----:B0-----:R-:W-:-:S08]  /*0520*/  DFMA R6, -R10, R4, 1 ;  /* 0x3ff000000a06742b */ /* 0x001fd00000000104 */
[----:B------:R-:W-:-:S08]  /*0530*/  DFMA R6, R6, R6, R6 ;  /* 0x000000060606722b */ /* 0x000fd00000000006 */
[----:B------:R-:W-:-:S08]  /*0540*/  DFMA R6, R4, R6, R4 ;  /* 0x000000060406722b */ /* 0x000fd00000000004 */
[----:B------:R-:W-:-:S08]  /*0550*/  DFMA R8, -R10, R6, 1 ;  /* 0x3ff000000a08742b */ /* 0x000fd00000000106 */
[----:B------:R-:W-:Y:S01]  /*0560*/  DFMA R6, R6, R8, R6 ;  /* 0x000000080606722b */ /* 0x000fe20000000006 */
[----:B------:R-:W-:Y:S10]  /*0570*/  @P0 BRA `(.L_x_9) ;  /* 0x0000000000100947 */ /* 0x000ff40003800000 */
[----:B------:R-:W-:Y:S02]  /*0580*/  LOP3.LUT R3, R11, 0x7fffffff, RZ, 0xc0, !PT ;  /* 0x7fffffff0b037812 */ /* 0x000fe400078ec0ff */
[----:B------:R-:W-:-:S03]  /*0590*/  MOV R4, 0x5c0 ;  /* 0x000005c000047802 */ /* 0x000fc60000000f00 */
[----:B------:R-:W-:-:S07]  /*05a0*/  VIADD R3, R3, 0xfff00000 ;  /* 0xfff0000003037836 */ /* 0x000fce0000000000 */
[----:B------:R-:W-:Y:S05]  /*05b0*/  CALL.REL.NOINC `($__internal_0_$__cuda_sm20_dblrcp_rn_slowpath_v3) ;  /* 0x0000000000187944 */ /* 0x000fea0003c00000 */
.L_x_9:
[----:B------:R-:W-:Y:S05]  /*05c0*/  BSYNC.RECONVERGENT B0 ;  /* 0x0000000000007941 */ /* 0x000fea0003800200 */
.L_x_8:
[----:B------:R-:W0:Y:S02]  /*05d0*/  LDCU.64 UR6, c[0x0][0x380] ;  /* 0x00007000ff0677ac */ /* 0x000e240008000a00 */
[----:B0-----:R-:W-:-:S04]  /*05e0*/  IADD3 R4, P0, PT, R0, UR6, RZ ;  /* 0x0000000600047c10 */ /* 0x001fc8000ff1e0ff */
[----:B------:R-:W-:-:S05]  /*05f0*/  IADD3.X R5, PT, PT, R2, UR7, RZ, P0, !PT ;  /* 0x0000000702057c10 */ /* 0x000fca00087fe4ff */
[----:B------:R-:W-:Y:S01]  /*0600*/  STG.E.64 desc[UR4][R4.64], R6 ;  /* 0x0000000604007986 */ /* 0x000fe2000c101b04 */
[----:B------:R-:W-:Y:S05]  /*0610*/  EXIT ;  /* 0x000000000000794d */ /* 0x000fea0003800000 */
        .weak           $__internal_0_$__cuda_sm20_dblrcp_rn_slowpath_v3
        .type           $__internal_0_$__cuda_sm20_dblrcp_rn_slowpath_v3,@function
        .size           $__internal_0_$__cuda_sm20_dblrcp_rn_slowpath_v3,(.L_x_103 - $__internal_0_$__cuda_sm20_dblrcp_rn_slowpath_v3)
$__internal_0_$__cuda_sm20_dblrcp_rn_slowpath_v3:
[----:B------:R-:W-:Y:S01]  /*0620*/  MOV R6, R10 ;  /* 0x0000000a00067202 */ /* 0x000fe20000000f00 */
[----:B------:R-:W-:Y:S01]  /*0630*/  IMAD.MOV.U32 R7, RZ, RZ, R11 ;  /* 0x000000ffff077224 */ /* 0x000fe200078e000b */
[----:B------:R-:W-:Y:S05]  /*0640*/  BSSY.RECONVERGENT B1, `(.L_x_10) ;  /* 0x0000025000017945 */ /* 0x000fea0003800200 */
[----:B------:R-:W-:-:S14]  /*0650*/  DSETP.GTU.AND P0, PT, |R6|, +INF , PT ;  /* 0x7ff000000600742a */ /* 0x000fdc0003f0c200 */
[----:B------:R-:W-:Y:S05]  /*0660*/  @P0 BRA `(.L_x_11) ;  /* 0x0000000000800947 */ /* 0x000fea0003800000 */
[----:B------:R-:W-:-:S05]  /*0670*/  LOP3.LUT R10, R11, 0x7fffffff, RZ, 0xc0, !PT ;  /* 0x7fffffff0b0a7812 */ /* 0x000fca00078ec0ff */
[----:B------:R-:W-:-:S05]  /*0680*/  VIADD R5, R10, 0xffffffff ;  /* 0xffffffff0a057836 */ /* 0x000fca0000000000 */
[----:B------:R-:W-:-:S13]  /*0690*/  ISETP.GE.U32.AND P0, PT, R5, 0x7fefffff, PT ;  /* 0x7fefffff0500780c */ /* 0x000fda0003f06070 */
[----:B------:R-:W-:Y:S01]  /*06a0*/  @P0 LOP3.LUT R9, R7, 0x7ff00000, RZ, 0x3c, !PT ;  /* 0x7ff0000007090812 */ /* 0x000fe200078e3cff */
[----:B------:R-:W-:Y:S01]  /*06b0*/  @P0 IMAD.MOV.U32 R8, RZ, RZ, RZ ;  /* 0x000000ffff080224 */ /* 0x000fe200078e00ff */
[----:B------:R-:W-:Y:S06]  /*06c0*/  @P0 BRA `(.L_x_12) ;  /* 0x0000000000700947 */ /* 0x000fec0003800000 */
[----:B------:R-:W-:-:S13]  /*06d0*/  ISETP.GE.U32.AND P0, PT, R10, 0x1000001, PT ;  /* 0x010000010a00780c */ /* 0x000fda0003f06070 */
[----:B------:R-:W-:Y:S05]  /*06e0*/  @!P0 BRA `(.L_x_13) ;  /* 0x0000000000388947 */ /* 0x000fea0003800000 */
[----:B------:R-:W-:Y:S02]  /*06f0*/  VIADD R9, R7, 0xc0200000 ;  /* 0xc020000007097836 */ /* 0x000fe40000000000 */
[----:B------:R-:W-:Y:S02]  /*0700*/  IMAD.MOV.U32 R8, RZ, RZ, R6 ;  /* 0x000000ffff087224 */ /* 0x000fe400078e0006 */
[----:B------:R-:W0:Y:S01]  /*0710*/  MUFU.RCP64H R11, R9 ;  /* 0x00000009000b7308 */ /* 0x000e220000001800 */
[----:B------:R-:W-:-:S06]  /*0720*/  IMAD.MOV.U32 R10, RZ, RZ, R3 ;  /* 0x000000ffff0a7224 */ /* 0x000fcc00078e0003 */
[----:B0-----:R-:W-:-:S08]  /*0730*/  DFMA R12, -R8, R10, 1 ;  /* 0x3ff00000080c742b */ /* 0x001fd0000000010a */
[----:B------:R-:W-:-:S08]  /*0740*/  DFMA R12, R12, R12, R12 ;  /* 0x0000000c0c0c722b */ /* 0x000fd0000000000c */
[----:B------:R-:W-:-:S08]  /*0750*/  DFMA R12, R10, R12, R10 ;  /* 0x0000000c0a0c722b */ /* 0x000fd0000000000a */
[----:B------:R-:W-:-:S08]  /*0760*/  DFMA R10, -R8, R12, 1 ;  /* 0x3ff00000080a742b */ /* 0x000fd0000000010c */
[----:B------:R-:W-:-:S08]  /*0770*/  DFMA R10, R12, R10, R12 ;  /* 0x0000000a0c0a722b */ /* 0x000fd0000000000c */
[----:B------:R-:W-:-:S08]  /*0780*/  DMUL R10, R10, 2.2250738585072013831e-308 ;  /* 0x001000000a0a7828 */ /* 0x000fd00000000000 */
[----:B------:R-:W-:-:S08]  /*0790*/  DFMA R6, -R6, R10, 1 ;  /* 0x3ff000000606742b */ /* 0x000fd0000000010a */
[----:B------:R-:W-:-:S08]  /*07a0*/  DFMA R6, R6, R6, R6 ;  /* 0x000000060606722b */ /* 0x000fd00000000006 */
[----:B------:R-:W-:Y:S01]  /*07b0*/  DFMA R8, R10, R6, R10 ;  /* 0x000000060a08722b */ /* 0x000fe2000000000a */
[----:B------:R-:W-:Y:S10]  /*07c0*/  BRA `(.L_x_12) ;  /* 0x0000000000307947 */ /* 0x000ff40003800000 */
.L_x_13:
[----:B------:R-:W-:Y:S01]  /*07d0*/  DMUL R6, R6, 8.11296384146066816958e+31 ;  /* 0x4690000006067828 */ /* 0x000fe20000000000 */
[----:B------:R-:W-:-:S05]  /*07e0*/  MOV R8, R3 ;  /* 0x0000000300087202 */ /* 0x000fca0000000f00 */
[----:B------:R-:W0:Y:S02]  /*07f0*/  MUFU.RCP64H R9, R7 ;  /* 0x0000000700097308 */ /* 0x000e240000001800 */
[----:B0-----:R-:W-:-:S08]  /*0800*/  DFMA R10, -R6, R8, 1 ;  /* 0x3ff00000060a742b */ /* 0x001fd00000000108 */
[----:B------:R-:W-:-:S08]  /*0810*/  DFMA R10, R10, R10, R10 ;  /* 0x0000000a0a0a722b */ /* 0x000fd0000000000a */
[----:B------:R-:W-:-:S08]  /*0820*/  DFMA R10, R8, R10, R8 ;  /* 0x0000000a080a722b */ /* 0x000fd00000000008 */
[----:B------:R-:W-:-:S08]  /*0830*/  DFMA R8, -R6, R10, 1 ;  /* 0x3ff000000608742b */ /* 0x000fd0000000010a */
[----:B------:R-:W-:-:S08]  /*0840*/  DFMA R8, R10, R8, R10 ;  /* 0x000000080a08722b */ /* 0x000fd0000000000a */
[----:B------:R-:W-:Y:S01]  /*0850*/  DMUL R8, R8, 8.11296384146066816958e+31 ;  /* 0x4690000008087828 */ /* 0x000fe20000000000 */
[----:B------:R-:W-:Y:S10]  /*0860*/  BRA `(.L_x_12) ;  /* 0x0000000000087947 */ /* 0x000ff40003800000 */
.L_x_11:
[----:B------:R-:W-:Y:S01]  /*0870*/  LOP3.LUT R9, R7, 0x80000, RZ, 0xfc, !PT ;  /* 0x0008000007097812 */ /* 0x000fe200078efcff */
[----:B------:R-:W-:-:S07]  /*0880*/  IMAD.MOV.U32 R8, RZ, RZ, R6 ;  /* 0x000000ffff087224 */ /* 0x000fce00078e0006 */
.L_x_12:
[----:B------:R-:W-:Y:S05]  /*0890*/  BSYNC.RECONVERGENT B1 ;  /* 0x0000000000017941 */ /* 0x000fea0003800200 */
.L_x_10:
[----:B------:R-:W-:Y:S02]  /*08a0*/  IMAD.MOV.U32 R5, RZ, RZ, 0x0 ;  /* 0x00000000ff057424 */ /* 0x000fe400078e00ff */
[----:B------:R-:W-:Y:S02]  /*08b0*/  IMAD.MOV.U32 R6, RZ, RZ, R8 ;  /* 0x000000ffff067224 */ /* 0x000fe400078e0008 */
[----:B------:R-:W-:Y:S01]  /*08c0*/  IMAD.MOV.U32 R7, RZ, RZ, R9 ;  /* 0x000000ffff077224 */ /* 0x000fe200078e0009 */
[----:B------:R-:W-:Y:S06]  /*08d0*/  RET.REL.NODEC R4 `(_Z20sigmoid_array_kernelPdS_m) ;  /* 0xfffffff404c87950 */ /* 0x000fec0003c3ffff */
.L_x_14:
        /* <DEDUP_REMOVED lines=10> */
.L_x_103:


//--------------------- .text._Z26matmul_transpose_ab_kernelPdS_S_mmmm --------------------------
	.section	.text._Z26matmul_transpose_ab_kernelPdS_S_mmmm,"ax",@progbits
	.align	128
        .global         _Z26matmul_transpose_ab_kernelPdS_S_mmmm
        .type           _Z26matmul_transpose_ab_kernelPdS_S_mmmm,@function
        .size           _Z26matmul_transpose_ab_kernelPdS_S_mmmm,(.L_x_110 - _Z26matmul_transpose_ab_kernelPdS_S_mmmm)
        .other          _Z26matmul_transpose_ab_kernelPdS_S_mmmm,@"STO_CUDA_ENTRY STV_DEFAULT"
_Z26matmul_transpose_ab_kernelPdS_S_mmmm:
.text._Z26matmul_transpose_ab_kernelPdS_S_mmmm:
[----:B------:R-:W-:Y:S01]  /*0000*/  LDC R1, c[0x0][0x37c] ;  /* 0x0000df00ff017b82 */ /* 0x000fe20000000800 */
[----:B------:R-:W0:Y:S02]  /*0010*/  LDCU.128 UR4, c[0x0][0x3a0] ;  /* 0x00007400ff0477ac */ /* 0x000e240008000c00 */
[----:B0-----:R-:W-:Y:S02]  /*0020*/  ISETP.NE.U32.AND P1, PT, RZ, UR6, PT ;  /* 0x00000006ff007c0c */ /* 0x001fe4000bf25070 */
[----:B------:R-:W-:Y:S02]  /*0030*/  ISETP.EQ.U32.AND P0, PT, RZ, UR4, PT ;  /* 0x00000004ff007c0c */ /* 0x000fe4000bf02070 */
[----:B------:R-:W-:-:S04]  /*0040*/  ISETP.NE.AND.EX P1, PT, RZ, UR7, PT, P1 ;  /* 0x00000007ff007c0c */ /* 0x000fc8000bf25310 */
[----:B------:R-:W-:-:S13]  /*0050*/  ISETP.EQ.OR.EX P0, PT, RZ, UR5, !P1, P0 ;  /* 0x00000005ff007c0c */ /* 0x000fda000cf02700 */
[----:B------:R-:W-:Y:S05]  /*0060*/  @P0 EXIT ;  /* 0x000000000000094d */ /* 0x000fea0003800000 */
[----:B------:R-:W0:Y:S01]  /*0070*/  LDCU.64 UR16, c[0x0][0x398] ;  /* 0x00007300ff1077ac */ /* 0x000e220008000a00 */
[----:B------:R-:W1:Y:S01]  /*0080*/  LDCU.64 UR22, c[0x0][0x358] ;  /* 0x00006b00ff1677ac */ /* 0x000e620008000a00 */
[----:B0-----:R-:W-:-:S04]  /*0090*/  UISETP.NE.U32.AND UP0, UPT, UR16, URZ, UPT ;  /* 0x000000ff1000728c */ /* 0x001fc8000bf05070 */
[----:B------:R-:W-:-:S09]  /*00a0*/  UISETP.NE.AND.EX UP0, UPT, UR17, URZ, UPT, UP0 ;  /* 0x000000ff1100728c */ /* 0x000fd2000bf05300 */
[----:B-1----:R-:W-:Y:S05]  /*00b0*/  BRA.U UP0, `(.L_x_15) ;  /* 0x0000000500b47547 */ /* 0x002fea000b800000 */
[----:B------:R-:W0:Y:S01]  /*00c0*/  LDCU.64 UR14, c[0x0][0x390] ;  /* 0x00007200ff0e77ac */ /* 0x000e220008000a00 */
[----:B------:R-:W-:Y:S02]  /*00d0*/  ULOP3.LUT UR21, UR6, 0x7, URZ, 0xc0, !UPT ;  /* 0x0000000706157892 */ /* 0x000fe4000f8ec0ff */
[----:B------:R-:W-:Y:S02]  /*00e0*/  USHF.L.U64.HI UR13, UR6, 0x3, UR7 ;  /* 0x00000003060d7899 */ /* 0x000fe40008010207 */
[----:B------:R-:W-:Y:S02]  /*00f0*/  UIADD3 UR4, UP0, UPT, UR21, -0x1, URZ ;  /* 0xffffffff15047890 */ /* 0x000fe4000ff1e0ff */
[----:B------:R-:W-:Y:S02]  /*0100*/  ULOP3.LUT UR20, UR6, 0x3, URZ, 0xc0, !UPT ;  /* 0x0000000306147892 */ /* 0x000fe4000f8ec0ff */
[----:B------:R-:W-:Y:S02]  /*0110*/  UIADD3.X UR5, UPT, UPT, URZ, -0x1, URZ, UP0, !UPT ;  /* 0xffffffffff057890 */ /* 0x000fe400087fe4ff */
[----:B------:R-:W-:-:S02]  /*0120*/  UISETP.GE.U32.AND UP0, UPT, UR4, 0x3, UPT ;  /* 0x000000030400788c */ /* 0x000fc4000bf06070 */
[----:B------:R-:W-:Y:S02]  /*0130*/  ULOP3.LUT UR16, UR6, 0xfffffff8, URZ, 0xc0, !UPT ;  /* 0xfffffff806107892 */ /* 0x000fe4000f8ec0ff */
[----:B0-----:R-:W-:Y:S02]  /*0140*/  UIADD3 UR14, UP1, UPT, UR14, 0x20, URZ ;  /* 0x000000200e0e7890 */ /* 0x001fe4000ff3e0ff */
[----:B------:R-:W-:Y:S02]  /*0150*/  USHF.L.U32 UR12, UR6, 0x3, URZ ;  /* 0x00000003060c7899 */ /* 0x000fe400080006ff */
[----:B------:R-:W-:Y:S02]  /*0160*/  UIADD3.X UR15, UPT, UPT, URZ, UR15, URZ, UP1, !UPT ;  /* 0x0000000fff0f7290 */ /* 0x000fe40008ffe4ff */
[----:B------:R-:W-:Y:S01]  /*0170*/  UISETP.GE.U32.AND.EX UP0, UPT, UR5, URZ, UPT, UP0 ;  /* 0x000000ff0500728c */ /* 0x000fe2000bf06100 */
[----:B------:R-:W-:Y:S01]  /*0180*/  UMOV UR6, URZ ;  /* 0x000000ff00067c82 */ /* 0x000fe20008000000 */
[----:B------:R-:W-:-:S09]  /*0190*/  UMOV UR7, URZ ;  /* 0x000000ff00077c82 */ /* 0x000fd20008000000 */
.L_x_21:
[----:B------:R-:W0:Y:S01]  /*01a0*/  LDCU.64 UR8, c[0x0][0x3a8] ;  /* 0x00007500ff0877ac */ /* 0x000e220008000a00 */
[----:B------:R-:W-:Y:S01]  /*01b0*/  UMOV UR4, URZ ;  /* 0x000000ff00047c82 */ /* 0x000fe20008000000 */
[----:B------:R-:W-:Y:S01]  /*01c0*/  UMOV UR5, URZ ;  /* 0x000000ff00057c82 */ /* 0x000fe20008000000 */
[----:B0-----:R-:W-:-:S04]  /*01d0*/  UISETP.GE.U32.AND UP1, UPT, UR8, 0x8, UPT ;  /* 0x000000080800788c */ /* 0x001fc8000bf26070 */
[----:B------:R-:W-:-:S09]  /*01e0*/  UISETP.GE.U32.AND.EX UP1, UPT, UR9, URZ, UPT, UP1 ;  /* 0x000000ff0900728c */ /* 0x000fd2000bf26110 */
[----:B------:R-:W-:Y:S05]  /*01f0*/  BRA.U !UP1, `(.L_x_16) ;  /* 0x0000000109807547 */ /* 0x000fea000b800000 */
[----:B------:R-:W0:Y:S01]  /*0200*/  LDCU UR11, c[0x0][0x3ac] ;  /* 0x00007580ff0b77ac */ /* 0x000e220008000800 */
[----:B------:R-:W-:Y:S01]  /*0210*/  UMOV UR4, UR14 ;  /* 0x0000000e00047c82 */ /* 0x000fe20008000000 */
[----:B------:R-:W-:Y:S01]  /*0220*/  UMOV UR5, UR15 ;  /* 0x0000000f00057c82 */ /* 0x000fe20008000000 */
[----:B------:R-:W-:Y:S02]  /*0230*/  UIMAD UR10, UR13, UR6, URZ ;  /* 0x000000060d0a72a4 */ /* 0x000fe4000f8e02ff */
[----:B------:R-:W-:Y:S02]  /*0240*/  UIMAD.WIDE.U32 UR18, UR6, UR12, UR4 ;  /* 0x0000000c061272a5 */ /* 0x000fe4000f8e0004 */
[----:B------:R-:W-:-:S04]  /*0250*/  UIMAD UR4, UR7, UR12, UR10 ;  /* 0x0000000c070472a4 */ /* 0x000fc8000f8e020a */
[----:B------:R-:W-:Y:S01]  /*0260*/  IMAD.U32 R2, RZ, RZ, UR18 ;  /* 0x00000012ff027e24 */ /* 0x000fe2000f8e00ff */
[----:B------:R-:W-:Y:S02]  /*0270*/  UIADD3 UR4, UPT, UPT, UR19, UR4, URZ ;  /* 0x0000000413047290 */ /* 0x000fe4000fffe0ff */
[----:B------:R-:W-:Y:S01]  /*0280*/  IMAD.U32 R3, RZ, RZ, UR19 ;  /* 0x00000013ff037e24 */ /* 0x000fe2000f8e00ff */
[----:B0-----:R-:W-:Y:S01]  /*0290*/  UMOV UR5, UR11 ;  /* 0x0000000b00057c82 */ /* 0x001fe20008000000 */
[----:B------:R-:W-:Y:S02]  /*02a0*/  MOV R0, R2 ;  /* 0x0000000200007202 */ /* 0x000fe40000000f00 */
[----:B------:R-:W-:Y:S01]  /*02b0*/  IMAD.U32 R5, RZ, RZ, UR4 ;  /* 0x00000004ff057e24 */ /* 0x000fe2000f8e00ff */
[----:B------:R-:W-:-:S06]  /*02c0*/  UMOV UR4, UR16 ;  /* 0x0000001000047c82 */ /* 0x000fcc0008000000 */
.L_x_17:
[----:B0-----:R-:W-:Y:S01]  /*02d0*/  IMAD.MOV.U32 R2, RZ, RZ, R0 ;  /* 0x000000ffff027224 */ /* 0x001fe200078e0000 */
[----:B------:R-:W-:Y:S01]  /*02e0*/  MOV R3, R5 ;  /* 0x0000000500037202 */ /* 0x000fe20000000f00 */
[----:B------:R-:W-:-:S03]  /*02f0*/  UIADD3 UR4, UP1, UPT, UR4, -0x8, URZ ;  /* 0xfffffff804047890 */ /* 0x000fc6000ff3e0ff */
[----:B------:R-:W-:Y:S01]  /*0300*/  IADD3 R0, P0, PT, R2, 0x40, RZ ;  /* 0x0000004002007810 */ /* 0x000fe20007f1e0ff */
[----:B------:R0:W-:Y:S01]  /*0310*/  STG.E.64 desc[UR22][R2.64+-0x20], RZ ;  /* 0xffffe0ff02007986 */ /* 0x0001e2000c101b16 */
[----:B------:R-:W-:Y:S02]  /*0320*/  UIADD3.X UR5, UPT, UPT, UR5, -0x1, URZ, UP1, !UPT ;  /* 0xffffffff05057890 */ /* 0x000fe40008ffe4ff */
[----:B------:R-:W-:Y:S01]  /*0330*/  UISETP.NE.U32.AND UP1, UPT, UR4, URZ, UPT ;  /* 0x000000ff0400728c */ /* 0x000fe2000bf25070 */
[----:B------:R0:W-:Y:S01]  /*0340*/  STG.E.64 desc[UR22][R2.64+-0x18], RZ ;  /* 0xffffe8ff02007986 */ /* 0x0001e2000c101b16 */
[----:B------:R-:W-:Y:S02]  /*0350*/  IMAD.X R5, RZ, RZ, R3, P0 ;  /* 0x000000ffff057224 */ /* 0x000fe400000e0603 */
[----:B------:R-:W-:Y:S01]  /*0360*/  UISETP.NE.AND.EX UP1, UPT, UR5, URZ, UPT, UP1 ;  /* 0x000000ff0500728c */ /* 0x000fe2000bf25310 */
[----:B------:R0:W-:Y:S04]  /*0370*/  STG.E.64 desc[UR22][R2.64+-0x10], RZ ;  /* 0xfffff0ff02007986 */ /* 0x0001e8000c101b16 */
[----:B------:R0:W-:Y:S04]  /*0380*/  STG.E.64 desc[UR22][R2.64+-0x8], RZ ;  /* 0xfffff8ff02007986 */ /* 0x0001e8000c101b16 */
[----:B------:R0:W-:Y:S04]  /*0390*/  STG.E.64 desc[UR22][R2.64], RZ ;  /* 0x000000ff02007986 */ /* 0x0001e8000c101b16 */
[----:B------:R0:W-:Y:S04]  /*03a0*/  STG.E.64 desc[UR22][R2.64+0x8], RZ ;  /* 0x000008ff02007986 */ /* 0x0001e8000c101b16 */
[----:B------:R0:W-:Y:S04]  /*03b0*/  STG.E.64 desc[UR22][R2.64+0x10], RZ ;  /* 0x000010ff02007986 */ /* 0x0001e8000c101b16 */
[----:B------:R0:W-:Y:S01]  /*03c0*/  STG.E.64 desc[UR22][R2.64+0x18], RZ ;  /* 0x000018ff02007986 */ /* 0x0001e2000c101b16 */
[----:B------:R-:W-:Y:S05]  /*03d0*/  BRA.U UP1, `(.L_x_17) ;  /* 0xfffffffd01bc7547 */ /* 0x000fea000b83ffff */
[----:B------:R-:W-:Y:S01]  /*03e0*/  UMOV UR4, UR16 ;  /* 0x0000001000047c82 */ /* 0x000fe20008000000 */
[----:B------:R-:W-:-:S05]  /*03f0*/  UMOV UR5, UR11 ;  /* 0x0000000b00057c82 */ /* 0x000fca0008000000 */
.L_x_16:
[----:B------:R-:W-:-:S04]  /*0400*/  UISETP.NE.U32.AND UP1, UPT, UR21, URZ, UPT ;  /* 0x000000ff1500728c */ /* 0x000fc8000bf25070 */
[----:B------:R-:W-:-:S09]  /*0410*/  UISETP.NE.AND.EX UP1, UPT, URZ, URZ, UPT, UP1 ;  /* 0x000000ffff00728c */ /* 0x000fd2000bf25310 */
[----:B------:R-:W-:Y:S05]  /*0420*/  BRA.U !UP1, `(.L_x_18) ;  /* 0x0000000109bc7547 */ /* 0x000fea000b800000 */
[----:B------:R-:W-:-:S04]  /*0430*/  UISETP.NE.U32.AND UP1, UPT, UR20, URZ, UPT ;  /* 0x000000ff1400728c */ /* 0x000fc8000bf25070 */
[----:B------:R-:W-:Y:S01]  /*0440*/  UISETP.NE.AND.EX UP1, UPT, URZ, URZ, UPT, UP1 ;  /* 0x000000ffff00728c */ /* 0x000fe2000bf25310 */
[----:B------:R-:W-:Y:S10]  /*0450*/  BRA.U !UP0, `(.L_x_19) ;  /* 0x00000001083c7547 */ /* 0x000ff4000b800000 */
[----:B------:R-:W1:Y:S01]  /*0460*/  LDCU.64 UR18, c[0x0][0x390] ;  /* 0x00007200ff1277ac */ /* 0x000e620008000a00 */
[----:B------:R-:W-:Y:S02]  /*0470*/  UIMAD UR17, UR7, UR8, URZ ;  /* 0x00000008071172a4 */ /* 0x000fe4000f8e02ff */
[----:B------:R-:W-:Y:S02]  /*0480*/  UIMAD.WIDE.U32 UR10, UR6, UR8, UR4 ;  /* 0x00000008060a72a5 */ /* 0x000fe4000f8e0004 */
[----:B------:R-:W-:-:S04]  /*0490*/  UIMAD UR17, UR6, UR9, UR17 ;  /* 0x00000009061172a4 */ /* 0x000fc8000f8e0211 */
[----:B------:R-:W-:Y:S02]  /*04a0*/  UIADD3 UR11, UPT, UPT, UR11, UR17, URZ ;  /* 0x000000110b0b7290 */ /* 0x000fe4000fffe0ff */
[----:B-1----:R-:W-:-:S04]  /*04b0*/  ULEA UR17, UP2, UR10, UR18, 0x3 ;  /* 0x000000120a117291 */ /* 0x002fc8000f8418ff */
[----:B------:R-:W-:Y:S02]  /*04c0*/  ULEA.HI.X UR11, UR10, UR19, UR11, 0x3, UP2 ;  /* 0x000000130a0b7291 */ /* 0x000fe400090f1c0b */
[----:B0-----:R-:W-:Y:S01]  /*04d0*/  IMAD.U32 R2, RZ, RZ, UR17 ;  /* 0x00000011ff027e24 */ /* 0x001fe2000f8e00ff */
[----:B------:R-:W-:-:S03]  /*04e0*/  UIADD3 UR4, UP2, UPT, UR4, 0x4, URZ ;  /* 0x0000000404047890 */ /* 0x000fc6000ff5e0ff */
[----:B------:R-:W-:Y:S01]  /*04f0*/  MOV R3, UR11 ;  /* 0x0000000b00037c02 */ /* 0x000fe20008000f00 */
[----:B------:R-:W-:-:S04]  /*0500*/  UIADD3.X UR5, UPT, UPT, URZ, UR5, URZ, UP2, !UPT ;  /* 0x00000005ff057290 */ /* 0x000fc800097fe4ff */
[----:B------:R1:W-:Y:S04]  /*0510*/  STG.E.64 desc[UR22][R2.64], RZ ;  /* 0x000000ff02007986 */ /* 0x0003e8000c101b16 */
[----:B------:R1:W-:Y:S04]  /*0520*/  STG.E.64 desc[UR22][R2.64+0x8], RZ ;  /* 0x000008ff02007986 */ /* 0x0003e8000c101b16 */
[----:B------:R1:W-:Y:S04]  /*0530*/  STG.E.64 desc[UR22][R2.64+0x10], RZ ;  /* 0x000010ff02007986 */ /* 0x0003e8000c101b16 */
[----:B------:R1:W-:Y:S02]  /*0540*/  STG.E.64 desc[UR22][R2.64+0x18], RZ ;  /* 0x000018ff02007986 */ /* 0x0003e4000c101b16 */
.L_x_19:
[----:B------:R-:W-:Y:S05]  /*0550*/  BRA.U !UP1, `(.L_x_18) ;  /* 0x0000000109707547 */ /* 0x000fea000b800000 */
[----:B------:R-:W-:Y:S02]  /*0560*/  UISETP.NE.U32.AND UP1, UPT, UR20, 0x1, UPT ;  /* 0x000000011400788c */ /* 0x000fe4000bf25070 */
[----:B------:R-:W-:Y:S02]  /*0570*/  ULOP3.LUT UP2, URZ, UR8, 0x1, URZ, 0xc0, !UPT ;  /* 0x0000000108ff7892 */ /* 0x000fe4000f84c0ff */
[----:B------:R-:W-:-:S09]  /*0580*/  UISETP.NE.AND.EX UP1, UPT, URZ, URZ, UPT, UP1 ;  /* 0x000000ffff00728c */ /* 0x000fd2000bf25310 */
[----:B------:R-:W-:Y:S05]  /*0590*/  BRA.U !UP1, `(.L_x_20) ;  /* 0x0000000109347547 */ /* 0x000fea000b800000 */
[----:B------:R-:W2:Y:S01]  /*05a0*/  LDCU.64 UR18, c[0x0][0x390] ;  /* 0x00007200ff1277ac */ /* 0x000ea20008000a00 */
[----:B------:R-:W-:Y:S02]  /*05b0*/  UIMAD UR17, UR7, UR8, URZ ;  /* 0x00000008071172a4 */ /* 0x000fe4000f8e02ff */
[----:B------:R-:W-:Y:S02]  /*05c0*/  UIMAD.WIDE.U32 UR10, UR6, UR8, UR4 ;  /* 0x00000008060a72a5 */ /* 0x000fe4000f8e0004 */
[----:B------:R-:W-:-:S04]  /*05d0*/  UIMAD UR17, UR6, UR9, UR17 ;  /* 0x00000009061172a4 */ /* 0x000fc8000f8e0211 */
[----:B------:R-:W-:Y:S02]  /*05e0*/  UIADD3 UR17, UPT, UPT, UR11, UR17, URZ ;  /* 0x000000110b117290 */ /* 0x000fe4000fffe0ff */
[----:B--2---:R-:W-:-:S04]  /*05f0*/  ULEA UR18, UP1, UR10, UR18, 0x3 ;  /* 0x000000120a127291 */ /* 0x004fc8000f8218ff */
[----:B------:R-:W-:Y:S02]  /*0600*/  ULEA.HI.X UR17, UR10, UR19, UR17, 0x3, UP1 ;  /* 0x000000130a117291 */ /* 0x000fe400088f1c11 */
[----:B01----:R-:W-:Y:S01]  /*0610*/  IMAD.U32 R2, RZ, RZ, UR18 ;  /* 0x00000012ff027e24 */ /* 0x003fe2000f8e00ff */
[----:B------:R-:W-:-:S03]  /*0620*/  UIADD3 UR4, UP1, UPT, UR4, 0x2, URZ ;  /* 0x0000000204047890 */ /* 0x000fc6000ff3e0ff */
[----:B------:R-:W-:Y:S01]  /*0630*/  IMAD.U32 R3, RZ, RZ, UR17 ;  /* 0x00000011ff037e24 */ /* 0x000fe2000f8e00ff */
[----:B------:R-:W-:-:S04]  /*0640*/  UIADD3.X UR5, UPT, UPT, URZ, UR5, URZ, UP1, !UPT ;  /* 0x00000005ff057290 */ /* 0x000fc80008ffe4ff */
[----:B------:R2:W-:Y:S04]  /*0650*/  STG.E.64 desc[UR22][R2.64], RZ ;  /* 0x000000ff02007986 */ /* 0x0005e8000c101b16 */
[----:B------:R2:W-:Y:S04]  /*0660*/  STG.E.64 desc[UR22][R2.64+0x8], RZ ;  /* 0x000008ff02007986 */ /* 0x0005e8000c101b16 */
.L_x_20:
[----:B------:R-:W-:Y:S05]  /*0670*/  BRA.U !UP2, `(.L_x_18) ;  /* 0x000000010a287547 */ /* 0x000fea000b800000 */
[----:B------:R-:W3:Y:S01]  /*0680*/  LDCU.64 UR18, c[0x0][0x390] ;  /* 0x00007200ff1277ac */ /* 0x000ee20008000a00 */
[----:B------:R-:W-:Y:S02]  /*0690*/  UIMAD UR10, UR7, UR8, URZ ;  /* 0x00000008070a72a4 */ /* 0x000fe4000f8e02ff */
[----:B------:R-:W-:Y:S02]  /*06a0*/  UIMAD.WIDE.U32 UR4, UR6, UR8, UR4 ;  /* 0x00000008060472a5 */ /* 0x000fe4000f8e0004 */
[----:B------:R-:W-:-:S04]  /*06b0*/  UIMAD UR8, UR6, UR9, UR10 ;  /* 0x00000009060872a4 */ /* 0x000fc8000f8e020a */
[----:B------:R-:W-:Y:S02]  /*06c0*/  UIADD3 UR8, UPT, UPT, UR8, UR5, URZ ;  /* 0x0000000508087290 */ /* 0x000fe4000fffe0ff */
[----:B---3--:R-:W-:-:S04]  /*06d0*/  ULEA UR5, UP1, UR4, UR18, 0x3 ;  /* 0x0000001204057291 */ /* 0x008fc8000f8218ff */
[----:B------:R-:W-:Y:S02]  /*06e0*/  ULEA.HI.X UR4, UR4, UR19, UR8, 0x3, UP1 ;  /* 0x0000001304047291 */ /* 0x000fe400088f1c08 */
[----:B012---:R-:W-:-:S04]  /*06f0*/  MOV R2, UR5 ;  /* 0x0000000500027c02 */ /* 0x007fc80008000f00 */
[----:B------:R-:W-:-:S05]  /*0700*/  IMAD.U32 R3, RZ, RZ, UR4 ;  /* 0x00000004ff037e24 */ /* 0x000fca000f8e00ff */
[----:B------:R3:W-:Y:S02]  /*0710*/  STG.E.64 desc[UR22][R2.64], RZ ;  /* 0x000000ff02007986 */ /* 0x0007e4000c101b16 */
.L_x_18:
[----:B0123--:R-:W0:Y:S01]  /*0720*/  LDC.64 R2, c[0x0][0x3a0] ;  /* 0x0000e800ff027b82 */ /* 0x00fe220000000a00 */
[----:B------:R-:W-:-:S04]  /*0730*/  UIADD3 UR6, UP1, UPT, UR6, 0x1, URZ ;  /* 0x0000000106067890 */ /* 0x000fc8000ff3e0ff */
[----:B------:R-:W-:Y:S02]  /*0740*/  UIADD3.X UR7, UPT, UPT, URZ, UR7, URZ, UP1, !UPT ;  /* 0x00000007ff077290 */ /* 0x000fe40008ffe4ff */
[----:B0-----:R-:W-:-:S04]  /*0750*/  ISETP.NE.U32.AND P0, PT, R2, UR6, PT ;  /* 0x0000000602007c0c */ /* 0x001fc8000bf05070 */
[----:B------:R-:W-:-:S13]  /*0760*/  ISETP.NE.AND.EX P0, PT, R3, UR7, PT, P0 ;  /* 0x0000000703007c0c */ /* 0x000fda000bf05300 */
[----:B------:R-:W-:Y:S05]  /*0770*/  @!P0 EXIT ;  /* 0x000000000000894d */ /* 0x000fea0003800000 */
[----:B------:R-:W-:Y:S05]  /*0780*/  BRA `(.L_x_21) ;  /* 0xfffffff800847947 */ /* 0x000fea000383ffff */
.L_x_15:
[----:B------:R-:W-:Y:S02]  /*0790*/  ULOP3.LUT UR21, UR16, 0x7, URZ, 0xc0, !UPT ;  /* 0x0000000710157892 */ /* 0x000fe4000f8ec0ff */
[----:B------:R-:W-:Y:S02]  /*07a0*/  ULOP3.LUT UR28, UR16, 0x3, URZ, 0xc0, !UPT ;  /* 0x00000003101c7892 */ /* 0x000fe4000f8ec0ff */
[----:B------:R-:W-:Y:S01]  /*07b0*/  ULOP3.LUT UR16, UR16, 0xfffffff8, URZ, 0xc0, !UPT ;  /* 0xfffffff810107892 */ /* 0x000fe2000f8ec0ff */
[----:B------:R-:W-:Y:S01]  /*07c0*/  UMOV UR4, URZ ;  /* 0x000000ff00047c82 */ /* 0x000fe20008000000 */
[----:B------:R-:W-:-:S10]  /*07d0*/  UMOV UR5, URZ ;  /* 0x000000ff00057c82 */ /* 0x000fd40008000000 */
.L_x_28:
[----:B------:R-:W-:Y:S01]  /*07e0*/  UMOV UR6, URZ ;  /* 0x000000ff00067c82 */ /* 0x000fe20008000000 */
[----:B01234-:R-:W-:-:S05]  /*07f0*/  UMOV UR7, URZ ;  /* 0x000000ff00077c82 */ /* 0x01ffca0008000000 */
.L_x_27:
[----:B0-2---:R-:W0:Y:S01]  /*0800*/  LDCU.64 UR18, c[0x0][0x3a8] ;  /* 0x00007500ff1277ac */ /* 0x005e220008000a00 */
[----:B---34-:R-:W-:Y:S01]  /*0810*/  CS2R R6, SRZ ;  /* 0x0000000000067805 */ /* 0x018fe2000001ff00 */
[----:B-1----:R-:W1:Y:S01]  /*0820*/  LDCU.128 UR8, c[0x0][0x390] ;  /* 0x00007200ff0877ac */ /* 0x002e620008000c00 */
[----:B------:R-:W-:Y:S01]  /*0830*/  UMOV UR17, UR6 ;  /* 0x0000000600117c82 */ /* 0x000fe20008000000 */
[----:B------:R-:W-:Y:S01]  /*0840*/  UMOV UR20, UR7 ;  /* 0x0000000700147c82 */ /* 0x000fe20008000000 */
[----:B0-----:R-:W-:Y:S02]  /*0850*/  UIMAD UR14, UR5, UR18, URZ ;  /* 0x00000012050e72a4 */ /* 0x001fe4000f8e02ff */
[----:B------:R-:W-:Y:S02]  /*0860*/  UIMAD.WIDE.U32 UR12, UR4, UR18, UR6 ;  /* 0x00000012040c72a5 */ /* 0x000fe4000f8e0006 */
[----:B------:R-:W-:Y:S02]  /*0870*/  UIMAD UR14, UR4, UR19, UR14 ;  /* 0x00000013040e72a4 */ /* 0x000fe4000f8e020e */
[----:B-1----:R-:W-:-:S02]  /*0880*/  ULEA UR15, UP0, UR12, UR8, 0x3 ;  /* 0x000000080c0f7291 */ /* 0x002fc4000f8018ff */
[----:B------:R-:W-:Y:S02]  /*0890*/  UIADD3 UR8, UPT, UPT, UR13, UR14, URZ ;  /* 0x0000000e0d087290 */ /* 0x000fe4000fffe0ff */
[----:B------:R-:W-:Y:S02]  /*08a0*/  UISETP.GE.U32.AND UP1, UPT, UR10, 0x8, UPT ;  /* 0x000000080a00788c */ /* 0x000fe4000bf26070 */
[----:B------:R-:W-:Y:S01]  /*08b0*/  ULEA.HI.X UR8, UR12, UR9, UR8, 0x3, UP0 ;  /* 0x000000090c087291 */ /* 0x000fe200080f1c08 */
[----:B------:R-:W-:Y:S01]  /*08c0*/  IMAD.U32 R2, RZ, RZ, UR15 ;  /* 0x0000000fff027e24 */ /* 0x000fe2000f8e00ff */
[----:B------:R-:W-:Y:S02]  /*08d0*/  UISETP.GE.U32.AND.EX UP1, UPT, UR11, URZ, UPT, UP1 ;  /* 0x000000ff0b00728c */ /* 0x000fe4000bf26110 */
[----:B------:R-:W-:Y:S02]  /*08e0*/  UIADD3 UR6, UP0, UPT, UR6, 0x1, URZ ;  /* 0x0000000106067890 */ /* 0x000fe4000ff1e0ff */
[----:B------:R-:W-:Y:S01]  /*08f0*/  MOV R3, UR8 ;  /* 0x0000000800037c02 */ /* 0x000fe20008000f00 */
[----:B------:R-:W-:Y:S01]  /*0900*/  UMOV UR8, URZ ;  /* 0x000000ff00087c82 */ /* 0x000fe20008000000 */
[----:B------:R-:W-:-:S02]  /*0910*/  UIADD3.X UR7, UPT, UPT, URZ, UR7, URZ, UP0, !UPT ;  /* 0x00000007ff077290 */ /* 0x000fc400087fe4ff */
[----:B------:R-:W-:Y:S01]  /*0920*/  UISETP.NE.U32.AND UP0, UPT, UR6, UR18, UPT ;  /* 0x000000120600728c */ /* 0x000fe2000bf05070 */
[----:B------:R0:W-:Y:S01]  /*0930*/  STG.E.64 desc[UR22][R2.64], RZ ;  /* 0x000000ff02007986 */ /* 0x0001e2000c101b16 */
[----:B------:R-:W-:Y:S02]  /*0940*/  UMOV UR9, URZ ;  /* 0x000000ff00097c82 */ /* 0x000fe40008000000 */
[----:B------:R-:W-:Y:S01]  /*0950*/  UISETP.NE.AND.EX UP0, UPT, UR7, UR19, UPT, UP0 ;  /* 0x000000130700728c */ /* 0x000fe2000bf05300 */
[----:B------:R-:W-:Y:S10]  /*0960*/  BRA.U !UP1, `(.L_x_22) ;  /* 0x00000005096c7547 */ /* 0x000ff4000b800000 */
[----:B------:R-:W-:Y:S01]  /*0970*/  CS2R R6, SRZ ;  /* 0x0000000000067805 */ /* 0x000fe2000001ff00 */
[----:B------:R-:W1:Y:S01]  /*0980*/  LDCU.64 UR18, c[0x0][0x3a0] ;  /* 0x00007400ff1277ac */ /* 0x000e620008000a00 */
[----:B------:R-:W2:Y:S01]  /*0990*/  LDCU.64 UR30, c[0x0][0x3b0] ;  /* 0x00007600ff1e77ac */ /* 0x000ea20008000a00 */
[----:B------:R-:W3:Y:S01]  /*09a0*/  LDCU.128 UR24, c[0x0][0x380] ;  /* 0x00007000ff1877ac */ /* 0x000ee20008000c00 */
[----:B------:R-:W-:Y:S01]  /*09b0*/  UMOV UR8, URZ ;  /* 0x000000ff00087c82 */ /* 0x000fe20008000000 */
[----:B------:R-:W-:-:S05]  /*09c0*/  UMOV UR9, URZ ;  /* 0x000000ff00097c82 */ /* 0x000fca0008000000 */
.L_x_23:
[----:B-1----:R-:W-:Y:S02]  /*09d0*/  UIMAD UR12, UR9, UR18, URZ ;  /* 0x00000012090c72a4 */ /* 0x002fe4000f8e02ff */
[----:B--2---:R-:W-:Y:S02]  /*09e0*/  UIMAD UR13, UR20, UR30, URZ ;  /* 0x0000001e140d72a4 */ /* 0x004fe4000f8e02ff */
[----:B------:R-:W-:Y:S02]  /*09f0*/  UIMAD UR29, UR8, UR19, UR12 ;  /* 0x00000013081d72a4 */ /* 0x000fe4000f8e020c */
[----:B------:R-:W-:Y:S02]  /*0a00*/  UIMAD UR32, UR17, UR31, UR13 ;  /* 0x0000001f112072a4 */ /* 0x000fe4000f8e020d */
[----:B------:R-:W-:Y:S02]  /*0a10*/  UIMAD.WIDE.U32 UR14, UR17, UR30, UR8 ;  /* 0x0000001e110e72a5 */ /* 0x000fe4000f8e0008 */
[----:B------:R-:W-:-:S02]  /*0a20*/  UIMAD.WIDE.U32 UR12, UR8, UR18, UR4 ;  /* 0x00000012080c72a5 */ /* 0x000fc4000f8e0004 */
[----:B------:R-:W-:Y:S02]  /*0a30*/  UIADD3 UR15, UPT, UPT, UR15, UR32, URZ ;  /* 0x000000200f0f7290 */ /* 0x000fe4000fffe0ff */
[----:B------:R-:W-:Y:S02]  /*0a40*/  UIADD3 UR29, UPT, UPT, UR13, UR29, URZ ;  /* 0x0000001d0d1d7290 */ /* 0x000fe4000fffe0ff */
[----:B---3--:R-:W-:Y:S02]  /*0a50*/  ULEA UR13, UP1, UR12, UR24, 0x3 ;  /* 0x000000180c0d7291 */ /* 0x008fe4000f8218ff */
[----:B------:R-:W-:Y:S02]  /*0a60*/  ULEA UR32, UP2, UR14, UR26, 0x3 ;  /* 0x0000001a0e207291 */ /* 0x000fe4000f8418ff */
[----:B------:R-:W-:Y:S02]  /*0a70*/  ULEA.HI.X UR29, UR12, UR25, UR29, 0x3, UP1 ;  /* 0x000000190c1d7291 */ /* 0x000fe400088f1c1d */
[----:B------:R-:W-:Y:S01]  /*0a80*/  ULEA.HI.X UR15, UR14, UR27, UR15, 0x3, UP2 ;  /* 0x0000001b0e0f7291 */ /* 0x000fe200090f1c0f */
[----:B------:R-:W-:-:S02]  /*0a90*/  IMAD.U32 R12, RZ, RZ, UR13 ;  /* 0x0000000dff0c7e24 */ /* 0x000fc4000f8e00ff */
[----:B------:R-:W-:Y:S01]  /*0aa0*/  IMAD.U32 R4, RZ, RZ, UR32 ;  /* 0x00000020ff047e24 */ /* 0x000fe2000f8e00ff */
[----:B------:R-:W-:Y:S02]  /*0ab0*/  MOV R13, UR29 ;  /* 0x0000001d000d7c02 */ /* 0x000fe40008000f00 */
[----:B------:R-:W-:-:S03]  /*0ac0*/  IMAD.U32 R5, RZ, RZ, UR15 ;  /* 0x0000000fff057e24 */ /* 0x000fc6000f8e00ff */
[----:B----4-:R-:W2:Y:S04]  /*0ad0*/  LDG.E.64 R8, desc[UR22][R12.64] ;  /* 0x000000160c087981 */ /* 0x010ea8000c1e1b00 */
[----:B------:R-:W2:Y:S01]  /*0ae0*/  LDG.E.64 R10, desc[UR22][R4.64] ;  /* 0x00000016040a7981 */ /* 0x000ea2000c1e1b00 */
[----:B------:R-:W-:Y:S02]  /*0af0*/  USHF.L.U32 UR14, UR18, 0x3, URZ ;  /* 0x00000003120e7899 */ /* 0x000fe400080006ff */
[----:B------:R-:W-:Y:S02]  /*0b00*/  USHF.L.U64.HI UR15, UR18, 0x3, UR19 ;  /* 0x00000003120f7899 */ /* 0x000fe40008010213 */
[----:B------:R-:W-:-:S04]  /*0b10*/  UIADD3 UR12, UP1, UPT, UR14, UR13, URZ ;  /* 0x0000000d0e0c7290 */ /* 0x000fc8000ff3e0ff */
[----:B------:R-:W-:Y:S02]  /*0b20*/  UIADD3.X UR13, UPT, UPT, UR15, UR29, URZ, UP1, !UPT ;  /* 0x0000001d0f0d7290 */ /* 0x000fe40008ffe4ff */
[----:B------:R-:W-:-:S04]  /*0b30*/  IMAD.U32 R14, RZ, RZ, UR12 ;  /* 0x0000000cff0e7e24 */ /* 0x000fc8000f8e00ff */
[----:B------:R-:W-:Y:S01]  /*0b40*/  MOV R15, UR13 ;  /* 0x0000000d000f7c02 */ /* 0x000fe20008000f00 */
[----:B--2---:R-:W-:-:S07]  /*0b50*/  DFMA R8, R8, R10, R6 ;  /* 0x0000000a0808722b */ /* 0x004fce0000000006 */
[----:B------:R1:W-:Y:S04]  /*0b60*/  STG.E.64 desc[UR22][R2.64], R8 ;  /* 0x0000000802007986 */ /* 0x0003e8000c101b16 */
[----:B------:R-:W2:Y:S04]  /*0b70*/  LDG.E.64 R6, desc[UR22][R14.64] ;  /* 0x000000160e067981 */ /* 0x000ea8000c1e1b00 */
[----:B------:R-:W2:Y:S01]  /*0b80*/  LDG.E.64 R10, desc[UR22][R4.64+0x8] ;  /* 0x00000816040a7981 */ /* 0x000ea2000c1e1b00 */
[----:B------:R-:W-:-:S04]  /*0b90*/  UIADD3 UR12, UP1, UPT, UR12, UR14, URZ ;  /* 0x0000000e0c0c7290 */ /* 0x000fc8000ff3e0ff */
[----:B------:R-:W-:Y:S02]  /*0ba0*/  UIADD3.X UR13, UPT, UPT, UR13, UR15, URZ, UP1, !UPT ;  /* 0x0000000f0d0d7290 */ /* 0x000fe40008ffe4ff */
[----:B------:R-:W-:-:S04]  /*0bb0*/  IMAD.U32 R16, RZ, RZ, UR12 ;  /* 0x0000000cff107e24 */ /* 0x000fc8000f8e00ff */
[----:B------:R-:W-:Y:S01]  /*0bc0*/  MOV R17, UR13 ;  /* 0x0000000d00117c02 */ /* 0x000fe20008000f00 */
[----:B--2---:R-:W-:-:S07]  /*0bd0*/  DFMA R6, R6, R10, R8 ;  /* 0x0000000a0606722b */ /* 0x004fce0000000008 */
[----:B------:R2:W-:Y:S04]  /*0be0*/  STG.E.64 desc[UR22][R2.64], R6 ;  /* 0x0000000602007986 */ /* 0x0005e8000c101b16 */
[----:B------:R-:W3:Y:S04]  /*0bf0*/  LDG.E.64 R10, desc[UR22][R16.64] ;  /* 0x00000016100a7981 */ /* 0x000ee8000c1e1b00 */
[----:B------:R-:W3:Y:S01]  /*0c00*/  LDG.E.64 R12, desc[UR22][R4.64+0x10] ;  /* 0x00001016040c7981 */ /* 0x000ee2000c1e1b00 */
[----:B------:R-:W-:-:S04]  /*0c10*/  UIADD3 UR12, UP1, UPT, UR12, UR14, URZ ;  /* 0x0000000e0c0c7290 */ /* 0x000fc8000ff3e0ff */
[----:B------:R-:W-:Y:S02]  /*0c20*/  UIADD3.X UR13, UPT, UPT, UR13, UR15, URZ, UP1, !UPT ;  /* 0x0000000f0d0d7290 */ /* 0x000fe40008ffe4ff */
[----:B------:R-:W-:-:S04]  /*0c30*/  IMAD.U32 R14, RZ, RZ, UR12 ;  /* 0x0000000cff0e7e24 */ /* 0x000fc8000f8e00ff */
[----:B------:R-:W-:Y:S01]  /*0c40*/  MOV R15, UR13 ;  /* 0x0000000d000f7c02 */ /* 0x000fe20008000f00 */
[----:B---3--:R-:W-:-:S07]  /*0c50*/  DFMA R10, R10, R12, R6 ;  /* 0x0000000c0a0a722b */ /* 0x008fce0000000006 */
[----:B------:R3:W-:Y:S04]  /*0c60*/  STG.E.64 desc[UR22][R2.64], R10 ;  /* 0x0000000a02007986 */ /* 0x0007e8000c101b16 */
[----:B-1----:R-:W4:Y:S04]  /*0c70*/  LDG.E.64 R8, desc[UR22][R14.64] ;  /* 0x000000160e087981 */ /* 0x002f28000c1e1b00 */
[----:B------:R-:W4:Y:S01]  /*0c80*/  LDG.E.64 R12, desc[UR22][R4.64+0x18] ;  /* 0x00001816040c7981 */ /* 0x000f22000c1e1b00 */
[----:B------:R-:W-:-:S04]  /*0c90*/  UIADD3 UR12, UP1, UPT, UR12, UR14, URZ ;  /* 0x0000000e0c0c7290 */ /* 0x000fc8000ff3e0ff */
[----:B------:R-:W-:Y:S02]  /*0ca0*/  UIADD3.X UR13, UPT, UPT, UR13, UR15, URZ, UP1, !UPT ;  /* 0x0000000f0d0d7290 */ /* 0x000fe40008ffe4ff */
[----:B------:R-:W-:-:S04]  /*0cb0*/  IMAD.U32 R16, RZ, RZ, UR12 ;  /* 0x0000000cff107e24 */ /* 0x000fc8000f8e00ff */
[----:B------:R-:W-:Y:S01]  /*0cc0*/  MOV R17, UR13 ;  /* 0x0000000d00117c02 */ /* 0x000fe20008000f00 */
[----:B----4-:R-:W-:-:S07]  /*0cd0*/  DFMA R8, R8, R12, R10 ;  /* 0x0000000c0808722b */ /* 0x010fce000000000a */
[----:B------:R1:W-:Y:S04]  /*0ce0*/  STG.E.64 desc[UR22][R2.64], R8 ;  /* 0x0000000802007986 */ /* 0x0003e8000c101b16 */
[----:B--2---:R-:W2:Y:S04]  /*0cf0*/  LDG.E.64 R6, desc[UR22][R16.64] ;  /* 0x0000001610067981 */ /* 0x004ea8000c1e1b00 */
[----:B------:R-:W2:Y:S01]  /*0d00*/  LDG.E.64 R12, desc[UR22][R4.64+0x20] ;  /* 0x00002016040c7981 */ /* 0x000ea2000c1e1b00 */
[----:B------:R-:W-:-:S04]  /*0d10*/  UIADD3 UR12, UP1, UPT, UR12, UR14, URZ ;  /* 0x0000000e0c0c7290 */ /* 0x000fc8000ff3e0ff */
[----:B------:R-:W-:Y:S02]  /*0d20*/  UIADD3.X UR13, UPT, UPT, UR13, UR15, URZ, UP1, !UPT ;  /* 0x0000000f0d0d7290 */ /* 0x000fe40008ffe4ff */
[----:B------:R-:W-:-:S04]  /*0d30*/  IMAD.U32 R14, RZ, RZ, UR12 ;  /* 0x0000000cff0e7e24 */ /* 0x000fc8000f8e00ff */
[----:B------:R-:W-:Y:S01]  /*0d40*/  MOV R15, UR13 ;  /* 0x0000000d000f7c02 */ /* 0x000fe20008000f00 */
[----:B--2---:R-:W-:-:S07]  /*0d50*/  DFMA R6, R6, R12, R8 ;  /* 0x0000000c0606722b */ /* 0x004fce0000000008 */
[----:B------:R2:W-:Y:S04]  /*0d60*/  STG.E.64 desc[UR22][R2.64], R6 ;  /* 0x0000000602007986 */ /* 0x0005e8000c101b16 */
[----:B---3--:R-:W3:Y:S04]  /*0d70*/  LDG.E.64 R10, desc[UR22][R14.64] ;  /* 0x000000160e0a7981 */ /* 0x008ee8000c1e1b00 */
[----:B------:R-:W3:Y:S01]  /*0d80*/  LDG.E.64 R12, desc[UR22][R4.64+0x28] ;  /* 0x00002816040c7981 */ /* 0x000ee2000c1e1b00 */
[----:B------:R-:W-:-:S04]  /*0d90*/  UIADD3 UR12, UP1, UPT, UR12, UR14, URZ ;  /* 0x0000000e0c0c7290 */ /* 0x000fc8000ff3e0ff */
[----:B------:R-:W-:Y:S02]  /*0da0*/  UIADD3.X UR13, UPT, UPT, UR13, UR15, URZ, UP1, !UPT ;  /* 0x0000000f0d0d7290 */ /* 0x000fe40008ffe4ff */
[----:B------:R-:W-:-:S04]  /*0db0*/  IMAD.U32 R16, RZ, RZ, UR12 ;  /* 0x0000000cff107e24 */ /* 0x000fc8000f8e00ff */
[----:B------:R-:W-:Y:S01]  /*0dc0*/  MOV R17, UR13 ;  /* 0x0000000d00117c02 */ /* 0x000fe20008000f00 */
[----:B---3--:R-:W-:-:S07]  /*0dd0*/  DFMA R10, R10, R12, R6 ;  /* 0x0000000c0a0a722b */ /* 0x008fce0000000006 */
[----:B------:R4:W-:Y:S04]  /*0de0*/  STG.E.64 desc[UR22][R2.64], R10 ;  /* 0x0000000a02007986 */ /* 0x0009e8000c101b16 */
[----:B-1----:R-:W3:Y:S04]  /*0df0*/  LDG.E.64 R8, desc[UR22][R16.64] ;  /* 0x0000001610087981 */ /* 0x002ee8000c1e1b00 */
[----:B------:R-:W3:Y:S01]  /*0e00*/  LDG.E.64 R12, desc[UR22][R4.64+0x30] ;  /* 0x00003016040c7981 */ /* 0x000ee2000c1e1b00 */
[----:B------:R-:W-:-:S04]  /*0e10*/  UIADD3 UR12, UP1, UPT, UR12, UR14, URZ ;  /* 0x0000000e0c0c7290 */ /* 0x000fc8000ff3e0ff */
[----:B------:R-:W-:Y:S02]  /*0e20*/  UIADD3.X UR13, UPT, UPT, UR13, UR15, URZ, UP1, !UPT ;  /* 0x0000000f0d0d7290 */ /* 0x000fe40008ffe4ff */
[----:B------:R-:W-:-:S04]  /*0e30*/  IMAD.U32 R14, RZ, RZ, UR12 ;  /* 0x0000000cff0e7e24 */ /* 0x000fc8000f8e00ff */
[----:B------:R-:W-:Y:S01]  /*0e40*/  MOV R15, UR13 ;  /* 0x0000000d000f7c02 */ /* 0x000fe20008000f00 */
[----:B---3--:R-:W-:-:S07]  /*0e50*/  DFMA R8, R8, R12, R10 ;  /* 0x0000000c0808722b */ /* 0x008fce000000000a */
[----:B------:R4:W-:Y:S04]  /*0e60*/  STG.E.64 desc[UR22][R2.64], R8 ;  /* 0x0000000802007986 */ /* 0x0009e8000c101b16 */
[----:B------:R-:W3:Y:S04]  /*0e70*/  LDG.E.64 R12, desc[UR22][R4.64+0x38] ;  /* 0x00003816040c7981 */ /* 0x000ee8000c1e1b00 */
[----:B--2---:R-:W3:Y:S01]  /*0e80*/  LDG.E.64 R6, desc[UR22][R14.64] ;  /* 0x000000160e067981 */ /* 0x004ee2000c1e1b00 */
[----:B------:R-:W-:-:S04]  /*0e90*/  UIADD3 UR8, UP1, UPT, UR8, 0x8, URZ ;  /* 0x0000000808087890 */ /* 0x000fc8000ff3e0ff */
[----:B------:R-:W-:Y:S02]  /*0ea0*/  UIADD3.X UR9, UPT, UPT, URZ, UR9, URZ, UP1, !UPT ;  /* 0x00000009ff097290 */ /* 0x000fe40008ffe4ff */
[----:B------:R-:W-:-:S04]  /*0eb0*/  UISETP.NE.U32.AND UP1, UPT, UR8, UR16, UPT ;  /* 0x000000100800728c */ /* 0x000fc8000bf25070 */
[----:B------:R-:W-:Y:S01]  /*0ec0*/  UISETP.NE.AND.EX UP1, UPT, UR9, UR11, UPT, UP1 ;  /* 0x0000000b0900728c */ /* 0x000fe2000bf25310 */
[----:B---3--:R-:W-:-:S07]  /*0ed0*/  DFMA R6, R6, R12, R8 ;  /* 0x0000000c0606722b */ /* 0x008fce0000000008 */
[----:B------:R4:W-:Y:S01]  /*0ee0*/  STG.E.64 desc[UR22][R2.64], R6 ;  /* 0x0000000602007986 */ /* 0x0009e2000c101b16 */
[----:B------:R-:W-:Y:S05]  /*0ef0*/  BRA.U UP1, `(.L_x_23) ;  /* 0xfffffff901b47547 */ /* 0x000fea000b83ffff */
[----:B------:R-:W1:Y:S01]  /*0f00*/  LDCU UR9, c[0x0][0x39c] ;  /* 0x00007380ff0977ac */ /* 0x000e620008000800 */
[----:B------:R-:W-:-:S05]  /*0f10*/  UMOV UR8, UR16 ;  /* 0x0000001000087c82 */ /* 0x000fca0008000000 */
.L_x_22:
[----:B------:R-:W-:-:S04]  /*0f20*/  UISETP.NE.U32.AND UP1, UPT, UR21, URZ, UPT ;  /* 0x000000ff1500728c */ /* 0x000fc8000bf25070 */
[----:B------:R-:W-:-:S09]  /*0f30*/  UISETP.NE.AND.EX UP1, UPT, URZ, URZ, UPT, UP1 ;  /* 0x000000ffff00728c */ /* 0x000fd2000bf25310 */
[----:B------:R-:W-:Y:S05]  /*0f40*/  BRA.U !UP1, `(.L_x_24) ;  /* 0x0000000509e07547 */ /* 0x000fea000b800000 */
[----:B------:R-:W-:Y:S02]  /*0f50*/  UIADD3 UR11, UP2, UPT, UR21, -0x1, URZ ;  /* 0xffffffff150b7890 */ /* 0x000fe4000ff5e0ff */
[----:B------:R-:W-:Y:S02]  /*0f60*/  UISETP.NE.U32.AND UP1, UPT, UR28, URZ, UPT ;  /* 0x000000ff1c00728c */ /* 0x000fe4000bf25070 */
[----:B------:R-:W-:Y:S02]  /*0f70*/  UIADD3.X UR12, UPT, UPT, URZ, -0x1, URZ, UP2, !UPT ;  /* 0xffffffffff0c7890 */ /* 0x000fe400097fe4ff */
[----:B------:R-:W-:Y:S02]  /*0f80*/  UISETP.GE.U32.AND UP2, UPT, UR11, 0x3, UPT ;  /* 0x000000030b00788c */ /* 0x000fe4000bf46070 */
[----:B------:R-:W-:Y:S02]  /*0f90*/  UISETP.NE.AND.EX UP1, UPT, URZ, URZ, UPT, UP1 ;  /* 0x000000ffff00728c */ /* 0x000fe4000bf25310 */
[----:B------:R-:W-:Y:S01]  /*0fa0*/  UISETP.GE.U32.AND.EX UP2, UPT, UR12, URZ, UPT, UP2 ;  /* 0x000000ff0c00728c */ /* 0x000fe2000bf46120 */
[----:B------:R-:W2:Y:S08]  /*0fb0*/  LDCU.64 UR18, c[0x0][0x3a0] ;  /* 0x00007400ff1277ac */ /* 0x000eb00008000a00 */
[----:B------:R-:W-:Y:S05]  /*0fc0*/  BRA.U !UP2, `(.L_x_25) ;  /* 0x000000010ad07547 */ /* 0x000fea000b800000 */
[----:B------:R-:W3:Y:S01]  /*0fd0*/  LDCU.64 UR24, c[0x0][0x3b0] ;  /* 0x00007600ff1877ac */ /* 0x000ee20008000a00 */
[----:B------:R-:W5:Y:S01]  /*0fe0*/  LDCU.128 UR12, c[0x0][0x380] ;  /* 0x00007000ff0c77ac */ /* 0x000f620008000c00 */
[----:B---3--:R-:W-:Y:S02]  /*0ff0*/  UIMAD UR11, UR20, UR24, URZ ;  /* 0x00000018140b72a4 */ /* 0x008fe4000f8e02ff */
[----:B-1----:R-:W-:Y:S02]  /*1000*/  UIMAD.WIDE.U32 UR26, UR17, UR24, UR8 ;  /* 0x00000018111a72a5 */ /* 0x002fe4000f8e0008 */
[----:B------:R-:W-:Y:S02]  /*1010*/  UIMAD UR30, UR17, UR25, UR11 ;  /* 0x00000019111e72a4 */ /* 0x000fe4000f8e020b */
[----:B--2---:R-:W-:Y:S02]  /*1020*/  UIMAD UR11, UR9, UR18, URZ ;  /* 0x00000012090b72a4 */ /* 0x004fe4000f8e02ff */
[----:B------:R-:W-:-:S02]  /*1030*/  UIMAD.WIDE.U32 UR24, UR8, UR18, UR4 ;  /* 0x00000012081872a5 */ /* 0x000fc4000f8e0004 */
[----:B------:R-:W-:Y:S02]  /*1040*/  UIMAD UR11, UR8, UR19, UR11 ;  /* 0x00000013080b72a4 */ /* 0x000fe4000f8e020b */
[----:B-----5:R-:W-:Y:S02]  /*1050*/  ULEA UR29, UP2, UR24, UR12, 0x3 ;  /* 0x0000000c181d7291 */ /* 0x020fe4000f8418ff */
[----:B------:R-:W-:Y:S02]  /*1060*/  UIADD3 UR12, UPT, UPT, UR25, UR11, URZ ;  /* 0x0000000b190c7290 */ /* 0x000fe4000fffe0ff */
[----:B------:R-:W-:Y:S02]  /*1070*/  ULEA UR14, UP3, UR26, UR14, 0x3 ;  /* 0x0000000e1a0e7291 */ /* 0x000fe4000f8618ff */
[----:B------:R-:W-:Y:S01]  /*1080*/  UIADD3 UR11, UPT, UPT, UR30, UR27, URZ ;  /* 0x0000001b1e0b7290 */ /* 0x000fe2000fffe0ff */
[----:B------:R-:W-:Y:S01]  /*1090*/  IMAD.U32 R12, RZ, RZ, UR29 ;  /* 0x0000001dff0c7e24 */ /* 0x000fe2000f8e00ff */
[----:B------:R-:W-:-:S02]  /*10a0*/  ULEA.HI.X UR24, UR24, UR13, UR12, 0x3, UP2 ;  /* 0x0000000d18187291 */ /* 0x000fc400090f1c0c */
[----:B------:R-:W-:Y:S01]  /*10b0*/  ULEA.HI.X UR11, UR26, UR15, UR11, 0x3, UP3 ;  /* 0x0000000f1a0b7291 */ /* 0x000fe200098f1c0b */
[----:B------:R-:W-:-:S03]  /*10c0*/  IMAD.U32 R4, RZ, RZ, UR14 ;  /* 0x0000000eff047e24 */ /* 0x000fc6000f8e00ff */
[----:B------:R-:W-:Y:S02]  /*10d0*/  MOV R13, UR24 ;  /* 0x00000018000d7c02 */ /* 0x000fe40008000f00 */
[----:B------:R-:W-:-:S03]  /*10e0*/  MOV R5, UR11 ;  /* 0x0000000b00057c02 */ /* 0x000fc60008000f00 */
[----:B----4-:R-:W2:Y:S04]  /*10f0*/  LDG.E.64 R8, desc[UR22][R12.64] ;  /* 0x000000160c087981 */ /* 0x010ea8000c1e1b00 */
[----:B------:R-:W2:Y:S01]  /*1100*/  LDG.E.64 R10, desc[UR22][R4.64] ;  /* 0x00000016040a7981 */ /* 0x000ea2000c1e1b00 */
[----:B------:R-:W-:Y:S02]  /*1110*/  UIMAD.WIDE.U32 UR12, UR18, 0x8, URZ ;  /* 0x00000008120c78a5 */ /* 0x000fe4000f8e00ff */
[----:B------:R-:W-:Y:S02]  /*1120*/  USHF.L.U32 UR11, UR19, 0x3, URZ ;  /* 0x00000003130b7899 */ /* 0x000fe400080006ff */
[----:B------:R-:W-:Y:S02]  /*1130*/  USHF.L.U32 UR14, UR18, 0x3, URZ ;  /* 0x00000003120e7899 */ /* 0x000fe400080006ff */
[----:B------:R-:W-:-:S02]  /*1140*/  UIADD3 UR13, UPT, UPT, UR13, UR11, URZ ;  /* 0x0000000b0d0d7290 */ /* 0x000fc4000fffe0ff */
        /* <DEDUP_REMOVED lines=18> */
[----:B-1----:R-:W-:-:S04]  /*1270*/  IMAD.U32 R8, RZ, RZ, UR11 ;  /* 0x0000000bff087e24 */ /* 0x002fc8000f8e00ff */
[----:B------:R-:W-:Y:S01]  /*1280*/  MOV R9, UR12 ;  /* 0x0000000c00097c02 */ /* 0x000fe20008000f00 */
[----:B---3--:R-:W-:-:S07]  /*1290*/  DFMA R10, R10, R12, R6 ;  /* 0x0000000c0a0a722b */ /* 0x008fce0000000006 */
[----:B------:R3:W-:Y:S04]  /*12a0*/  STG.E.64 desc[UR22][R2.64], R10 ;  /* 0x0000000a02007986 */ /* 0x0007e8000c101b16 */
[----:B------:R-:W2:Y:S04]  /*12b0*/  LDG.E.64 R12, desc[UR22][R4.64+0x18] ;  /* 0x00001816040c7981 */ /* 0x000ea8000c1e1b00 */
[----:B------:R-:W2:Y:S01]  /*12c0*/  LDG.E.64 R8, desc[UR22][R8.64] ;  /* 0x0000001608087981 */ /* 0x000ea2000c1e1b00 */
[----:B------:R-:W-:-:S04]  /*12d0*/  UIADD3 UR8, UP2, UPT, UR8, 0x4, URZ ;  /* 0x0000000408087890 */ /* 0x000fc8000ff5e0ff */
[----:B------:R-:W-:Y:S01]  /*12e0*/  UIADD3.X UR9, UPT, UPT, URZ, UR9, URZ, UP2, !UPT ;  /* 0x00000009ff097290 */ /* 0x000fe200097fe4ff */
[----:B--2---:R-:W-:-:S07]  /*12f0*/  DFMA R6, R8, R12, R10 ;  /* 0x0000000c0806722b */ /* 0x004fce000000000a */
[----:B------:R3:W-:Y:S04]  /*1300*/  STG.E.64 desc[UR22][R2.64], R6 ;  /* 0x0000000602007986 */ /* 0x0007e8000c101b16 */
.L_x_25:
[----:B------:R-:W-:Y:S05]  /*1310*/  BRA.U !UP1, `(.L_x_24) ;  /* 0x0000000109ec7547 */ /* 0x000fea000b800000 */
[----:B------:R-:W-:Y:S02]  /*1320*/  UISETP.NE.U32.AND UP1, UPT, UR28, 0x1, UPT ;  /* 0x000000011c00788c */ /* 0x000fe4000bf25070 */
[----:B------:R-:W-:Y:S02]  /*1330*/  ULOP3.LUT UP2, URZ, UR10, 0x1, URZ, 0xc0, !UPT ;  /* 0x000000010aff7892 */ /* 0x000fe4000f84c0ff */
[----:B------:R-:W-:-:S09]  /*1340*/  UISETP.NE.AND.EX UP1, UPT, URZ, URZ, UPT, UP1 ;  /* 0x000000ffff00728c */ /* 0x000fd2000bf25310 */
[----:B------:R-:W-:Y:S05]  /*1350*/  BRA.U !UP1, `(.L_x_26) ;  /* 0x0000000109807547 */ /* 0x000fea000b800000 */
[----:B------:R-:W5:Y:S01]  /*1360*/  LDCU.64 UR10, c[0x0][0x3b0] ;  /* 0x00007600ff0a77ac */ /* 0x000f620008000a00 */
[----:B------:R-:W0:Y:S01]  /*1370*/  LDCU.128 UR12, c[0x0][0x380] ;  /* 0x00007000ff0c77ac */ /* 0x000e220008000c00 */
[----:B-----5:R-:W-:Y:S02]  /*1380*/  UIMAD UR26, UR20, UR10, URZ ;  /* 0x0000000a141a72a4 */ /* 0x020fe4000f8e02ff */
[----:B-1----:R-:W-:Y:S02]  /*1390*/  UIMAD.WIDE.U32 UR24, UR17, UR10, UR8 ;  /* 0x0000000a111872a5 */ /* 0x002fe4000f8e0008 */
[----:B------:R-:W-:Y:S02]  /*13a0*/  UIMAD UR27, UR17, UR11, UR26 ;  /* 0x0000000b111b72a4 */ /* 0x000fe4000f8e021a */
[----:B--2---:R-:W-:Y:S02]  /*13b0*/  UIMAD UR26, UR9, UR18, URZ ;  /* 0x00000012091a72a4 */ /* 0x004fe4000f8e02ff */
[----:B------:R-:W-:-:S02]  /*13c0*/  UIMAD.WIDE.U32 UR10, UR8, UR18, UR4 ;  /* 0x00000012080a72a5 */ /* 0x000fc4000f8e0004 */
[----:B------:R-:W-:Y:S02]  /*13d0*/  UIMAD UR26, UR8, UR19, UR26 ;  /* 0x00000013081a72a4 */ /* 0x000fe4000f8e021a */
[----:B0-----:R-:W-:Y:S02]  /*13e0*/  ULEA UR12, UP1, UR10, UR12, 0x3 ;  /* 0x0000000c0a0c7291 */ /* 0x001fe4000f8218ff */
[----:B------:R-:W-:Y:S02]  /*13f0*/  ULEA UR14, UP3, UR24, UR14, 0x3 ;  /* 0x0000000e180e7291 */ /* 0x000fe4000f8618ff */
[----:B------:R-:W-:Y:S02]  /*1400*/  UIADD3 UR26, UPT, UPT, UR11, UR26, URZ ;  /* 0x0000001a0b1a7290 */ /* 0x000fe4000fffe0ff */
[----:B------:R-:W-:Y:S01]  /*1410*/  UIADD3 UR27, UPT, UPT, UR27, UR25, URZ ;  /* 0x000000191b1b7290 */ /* 0x000fe2000fffe0ff */
[----:B------:R-:W-:Y:S01]  /*1420*/  IMAD.U32 R12, RZ, RZ, UR12 ;  /* 0x0000000cff0c7e24 */ /* 0x000fe2000f8e00ff */
[----:B------:R-:W-:Y:S01]  /*1430*/  ULEA.HI.X UR11, UR10, UR13, UR26, 0x3, UP1 ;  /* 0x0000000d0a0b7291 */ /* 0x000fe200088f1c1a */
[----:B------:R-:W-:Y:S01]  /*1440*/  IMAD.U32 R14, RZ, RZ, UR14 ;  /* 0x0000000eff0e7e24 */ /* 0x000fe2000f8e00ff */
[----:B------:R-:W-:-:S04]  /*1450*/  ULEA.HI.X UR15, UR24, UR15, UR27, 0x3, UP3 ;  /* 0x0000000f180f7291 */ /* 0x000fc800098f1c1b */
[----:B------:R-:W-:Y:S02]  /*1460*/  MOV R13, UR11 ;  /* 0x0000000b000d7c02 */ /* 0x000fe40008000f00 */
[----:B------:R-:W-:-:S03]  /*1470*/  MOV R15, UR15 ;  /* 0x0000000f000f7c02 */ /* 0x000fc60008000f00 */
[----:B------:R-:W2:Y:S04]  /*1480*/  LDG.E.64 R4, desc[UR22][R12.64] ;  /* 0x000000160c047981 */ /* 0x000ea8000c1e1b00 */
[----:B----4-:R-:W2:Y:S01]  /*1490*/  LDG.E.64 R8, desc[UR22][R14.64] ;  /* 0x000000160e087981 */ /* 0x010ea2000c1e1b00 */
[----:B------:R-:W-:-:S04]  /*14a0*/  ULEA UR10, UP1, UR18, UR12, 0x3 ;  /* 0x0000000c120a7291 */ /* 0x000fc8000f8218ff */
[----:B------:R-:W-:Y:S02]  /*14b0*/  ULEA.HI.X UR11, UR18, UR11, UR19, 0x3, UP1 ;  /* 0x0000000b120b7291 */ /* 0x000fe400088f1c13 */
[----:B---3--:R-:W-:-:S04]  /*14c0*/  IMAD.U32 R10, RZ, RZ, UR10 ;  /* 0x0000000aff0a7e24 */ /* 0x008fc8000f8e00ff */
[----:B------:R-:W-:Y:S01]  /*14d0*/  MOV R11, UR11 ;  /* 0x0000000b000b7c02 */ /* 0x000fe20008000f00 */
[----:B--2---:R-:W-:-:S07]  /*14e0*/  DFMA R4, R4, R8, R6 ;  /* 0x000000080404722b */ /* 0x004fce0000000006 */
[----:B------:R0:W-:Y:S04]  /*14f0*/  STG.E.64 desc[UR22][R2.64], R4 ;  /* 0x0000000402007986 */ /* 0x0001e8000c101b16 */
[----:B------:R-:W2:Y:S04]  /*1500*/  LDG.E.64 R8, desc[UR22][R14.64+0x8] ;  /* 0x000008160e087981 */ /* 0x000ea8000c1e1b00 */
[----:B------:R-:W2:Y:S01]  /*1510*/  LDG.E.64 R6, desc[UR22][R10.64] ;  /* 0x000000160a067981 */ /* 0x000ea2000c1e1b00 */
[----:B------:R-:W-:-:S04]  /*1520*/  UIADD3 UR8, UP1, UPT, UR8, 0x2, URZ ;  /* 0x0000000208087890 */ /* 0x000fc8000ff3e0ff */
[----:B------:R-:W-:Y:S01]  /*1530*/  UIADD3.X UR9, UPT, UPT, URZ, UR9, URZ, UP1, !UPT ;  /* 0x00000009ff097290 */ /* 0x000fe20008ffe4ff */
[----:B--2---:R-:W-:-:S07]  /*1540*/  DFMA R6, R6, R8, R4 ;  /* 0x000000080606722b */ /* 0x004fce0000000004 */
[----:B------:R0:W-:Y:S04]  /*1550*/  STG.E.64 desc[UR22][R2.64], R6 ;  /* 0x0000000602007986 */ /* 0x0001e8000c101b16 */
.L_x_26:
[----:B------:R-:W-:Y:S05]  /*1560*/  BRA.U !UP2, `(.L_x_24) ;  /* 0x000000010a587547 */ /* 0x000fea000b800000 */
[----:B------:R-:W5:Y:S01]  /*1570*/  LDCU.64 UR26, c[0x0][0x3b0] ;  /* 0x00007600ff1a77ac */ /* 0x000f620008000a00 */
[----:B------:R-:W3:Y:S01]  /*1580*/  LDCU.128 UR12, c[0x0][0x380] ;  /* 0x00007000ff0c77ac */ /* 0x000ee20008000c00 */
[----:B-12---:R-:W-:Y:S02]  /*1590*/  UIMAD UR24, UR9, UR18, URZ ;  /* 0x00000012091872a4 */ /* 0x006fe4000f8e02ff */
[----:B------:R-:W-:Y:S02]  /*15a0*/  UIMAD.WIDE.U32 UR10, UR8, UR18, UR4 ;  /* 0x00000012080a72a5 */ /* 0x000fe4000f8e0004 */
[----:B------:R-:W-:-:S04]  /*15b0*/  UIMAD UR24, UR8, UR19, UR24 ;  /* 0x00000013081872a4 */ /* 0x000fc8000f8e0218 */
[----:B------:R-:W-:Y:S02]  /*15c0*/  UIADD3 UR11, UPT, UPT, UR11, UR24, URZ ;  /* 0x000000180b0b7290 */ /* 0x000fe4000fffe0ff */
[----:B-----5:R-:W-:Y:S02]  /*15d0*/  UIMAD UR18, UR20, UR26, URZ ;  /* 0x0000001a141272a4 */ /* 0x020fe4000f8e02ff */
[----:B------:R-:W-:Y:S02]  /*15e0*/  UIMAD.WIDE.U32 UR8, UR17, UR26, UR8 ;  /* 0x0000001a110872a5 */ /* 0x000fe4000f8e0008 */
[----:B------:R-:W-:Y:S02]  /*15f0*/  UIMAD UR18, UR17, UR27, UR18 ;  /* 0x0000001b111272a4 */ /* 0x000fe4000f8e0212 */
[----:B---3--:R-:W-:Y:S02]  /*1600*/  ULEA UR14, UP2, UR8, UR14, 0x3 ;  /* 0x0000000e080e7291 */ /* 0x008fe4000f8418ff */
[----:B------:R-:W-:-:S02]  /*1610*/  UIADD3 UR9, UPT, UPT, UR18, UR9, URZ ;  /* 0x0000000912097290 */ /* 0x000fc4000fffe0ff */
[----:B------:R-:W-:Y:S02]  /*1620*/  ULEA UR12, UP1, UR10, UR12, 0x3 ;  /* 0x0000000c0a0c7291 */ /* 0x000fe4000f8218ff */
[----:B------:R-:W-:Y:S01]  /*1630*/  ULEA.HI.X UR15, UR8, UR15, UR9, 0x3, UP2 ;  /* 0x0000000f080f7291 */ /* 0x000fe200090f1c09 */
[----:B----4-:R-:W-:Y:S01]  /*1640*/  IMAD.U32 R8, RZ, RZ, UR14 ;  /* 0x0000000eff087e24 */ /* 0x010fe2000f8e00ff */
[----:B------:R-:W-:Y:S02]  /*1650*/  ULEA.HI.X UR13, UR10, UR13, UR11, 0x3, UP1 ;  /* 0x0000000d0a0d7291 */ /* 0x000fe400088f1c0b */
[----:B------:R-:W-:Y:S02]  /*1660*/  IMAD.U32 R10, RZ, RZ, UR12 ;  /* 0x0000000cff0a7e24 */ /* 0x000fe4000f8e00ff */
[----:B------:R-:W-:Y:S02]  /*1670*/  MOV R9, UR15 ;  /* 0x0000000f00097c02 */ /* 0x000fe40008000f00 */
[----:B------:R-:W-:-:S04]  /*1680*/  MOV R11, UR13 ;  /* 0x0000000d000b7c02 */ /* 0x000fc80008000f00 */
[----:B------:R-:W2:Y:S04]  /*1690*/  LDG.E.64 R8, desc[UR22][R8.64] ;  /* 0x0000001608087981 */ /* 0x000ea8000c1e1b00 */
[----:B0-----:R-:W2:Y:S02]  /*16a0*/  LDG.E.64 R4, desc[UR22][R10.64] ;  /* 0x000000160a047981 */ /* 0x001ea4000c1e1b00 */
[----:B--2---:R-:W-:-:S07]  /*16b0*/  DFMA R4, R4, R8, R6 ;  /* 0x000000080404722b */ /* 0x004fce0000000006 */
[----:B------:R0:W-:Y:S04]  /*16c0*/  STG.E.64 desc[UR22][R2.64], R4 ;  /* 0x0000000402007986 */ /* 0x0001e8000c101b16 */
.L_x_24:
[----:B------:R-:W-:Y:S05]  /*16d0*/  BRA.U UP0, `(.L_x_27) ;  /* 0xfffffff100487547 */ /* 0x000fea000b83ffff */
[----:B------:R-:W5:Y:S01]  /*16e0*/  LDCU.64 UR6, c[0x0][0x3a0] ;  /* 0x00007400ff0677ac */ /* 0x000f620008000a00 */
[----:B------:R-:W-:-:S04]  /*16f0*/  UIADD3 UR4, UP0, UPT, UR4, 0x1, URZ ;  /* 0x0000000104047890 */ /* 0x000fc8000ff1e0ff */
[----:B------:R-:W-:Y:S02]  /*1700*/  UIADD3.X UR5, UPT, UPT, URZ, UR5, URZ, UP0, !UPT ;  /* 0x00000005ff057290 */ /* 0x000fe400087fe4ff */
[----:B-----5:R-:W-:-:S04]  /*1710*/  UISETP.NE.U32.AND UP0, UPT, UR4, UR6, UPT ;  /* 0x000000060400728c */ /* 0x020fc8000bf05070 */
[----:B------:R-:W-:-:S09]  /*1720*/  UISETP.NE.AND.EX UP0, UPT, UR5, UR7, UPT, UP0 ;  /* 0x000000070500728c */ /* 0x000fd2000bf05300 */
[----:B------:R-:W-:Y:S05]  /*1730*/  BRA.U UP0, `(.L_x_28) ;  /* 0xfffffff100287547 */ /* 0x000fea000b83ffff */
[----:B-12---:R-:W-:Y:S05]  /*1740*/  EXIT ;  /* 0x000000000000794d */ /* 0x006fea0003800000 */
.L_x_29:
        /* <DEDUP_REMOVED lines=11> */
.L_x_110:


//--------------------- .text._Z25matmul_transpose_b_kernelPdS_S_mmmm --------------------------
	.section	.text._Z25matmul_transpose_b_kernelPdS_S_mmmm,"ax",@progbits
	.align	128
        .global         _Z25matmul_transpose_b_kernelPdS_S_mmmm
        .type           _Z25matmul_transpose_b_kernelPdS_S_mmmm,@function
        .size           _Z25matmul_transpose_b_kernelPdS_S_mmmm,(.L_x_111 - _Z25matmul_transpose_b_kernelPdS_S_mmmm)
        .other          _Z25matmul_transpose_b_kernelPdS_S_mmmm,@"STO_CUDA_ENTRY STV_DEFAULT"
_Z25matmul_transpose_b_kernelPdS_S_mmmm:
.text._Z25matmul_transpose_b_kernelPdS_S_mmmm:
[----:B------:R-:W-:Y:S08]  /*0000*/  LDC R1, c[0x0][0x37c] ;  /* 0x0000df00ff017b82 */ /* 0x000ff00000000800 */
[----:B------:R-:W0:Y:S01]  /*0010*/  LDC.64 R2, c[0x0][0x398] ;  /* 0x0000e600ff027b82 */ /* 0x000e220000000a00 */
[----:B------:R-:W1:Y:S02]  /*0020*/  LDCU.64 UR12, c[0x0][0x3a8] ;  /* 0x00007500ff0c77ac */ /* 0x000e640008000a00 */
[----:B-1----:R-:W-:-:S04]  /*0030*/  ISETP.NE.U32.AND P1, PT, RZ, UR12, PT ;  /* 0x0000000cff007c0c */ /* 0x002fc8000bf25070 */
[----:B------:R-:W-:Y:S02]  /*0040*/  ISETP.NE.AND.EX P1, PT, RZ, UR13, PT, P1 ;  /* 0x0000000dff007c0c */ /* 0x000fe4000bf25310 */
[----:B0-----:R-:W-:-:S04]  /*0050*/  ISETP.EQ.U32.AND P0, PT, R2, RZ, PT ;  /* 0x000000ff0200720c */ /* 0x001fc80003f02070 */
[----:B------:R-:W-:-:S13]  /*0060*/  ISETP.EQ.OR.EX P0, PT, R3, RZ, !P1, P0 ;  /* 0x000000ff0300720c */ /* 0x000fda0004f02700 */
        /* <DEDUP_REMOVED lines=8> */
[----:B------:R-:W-:Y:S02]  /*00f0*/  ULOP3.LUT UR20, UR12, 0x3, URZ, 0xc0, !UPT ;  /* 0x000000030c147892 */ /* 0x000fe4000f8ec0ff */
[----:B------:R-:W-:Y:S02]  /*0100*/  UIADD3 UR4, UP0, UPT, UR21, -0x1, URZ ;  /* 0xffffffff15047890 */ /* 0x000fe4000ff1e0ff */
[----:B------:R-:W-:Y:S02]  /*0110*/  ULOP3.LUT UR16, UR12, 0xfffffff8, URZ, 0xc0, !UPT ;  /* 0xfffffff80c107892 */ /* 0x000fe4000f8ec0ff */
[----:B------:R-:W-:Y:S02]  /*0120*/  UIADD3.X UR5, UPT, UPT, URZ, -0x1, URZ, UP0, !UPT ;  /* 0xffffffffff057890 */ /* 0x000fe400087fe4ff */
[----:B------:R-:W-:-:S02]  /*0130*/  UISETP.GE.U32.AND UP0, UPT, UR4, 0x3, UPT ;  /* 0x000000030400788c */ /* 0x000fc4000bf06070 */
[----:B------:R-:W-:Y:S02]  /*0140*/  USHF.L.U64.HI UR13, UR12, 0x3, UR13 ;  /* 0x000000030c0d7899 */ /* 0x000fe4000801020d */
[----:B0-----:R-:W-:Y:S02]  /*0150*/  UIADD3 UR14, UP1, UPT, UR14, 0x20, URZ ;  /* 0x000000200e0e7890 */ /* 0x001fe4000ff3e0ff */
[----:B------:R-:W-:Y:S02]  /*0160*/  USHF.L.U32 UR12, UR12, 0x3, URZ ;  /* 0x000000030c0c7899 */ /* 0x000fe400080006ff */
[----:B------:R-:W-:Y:S02]  /*0170*/  UIADD3.X UR15, UPT, UPT, URZ, UR15, URZ, UP1, !UPT ;  /* 0x0000000fff0f7290 */ /* 0x000fe40008ffe4ff */
[----:B------:R-:W-:Y:S01]  /*0180*/  UISETP.GE.U32.AND.EX UP0, UPT, UR5, URZ, UPT, UP0 ;  /* 0x000000ff0500728c */ /* 0x000fe2000bf06100 */
[----:B------:R-:W-:Y:S01]  /*0190*/  UMOV UR6, URZ ;  /* 0x000000ff00067c82 */ /* 0x000fe20008000000 */
[----:B------:R-:W-:-:S09]  /*01a0*/  UMOV UR7, URZ ;  /* 0x000000ff00077c82 */ /* 0x000fd20008000000 */
.L_x_36:
        /* <DEDUP_REMOVED lines=19> */
.L_x_32:
        /* <DEDUP_REMOVED lines=19> */
.L_x_31:
        /* <DEDUP_REMOVED lines=21> */
.L_x_34:
        /* <DEDUP_REMOVED lines=18> */
.L_x_35:
        /* <DEDUP_REMOVED lines=11> */
.L_x_33:
[----:B0123--:R-:W0:Y:S01]  /*0730*/  LDC.64 R2, c[0x0][0x398] ;  /* 0x0000e600ff027b82 */ /* 0x00fe220000000a00 */
[----:B------:R-:W-:-:S04]  /*0740*/  UIADD3 UR6, UP1, UPT, UR6, 0x1, URZ ;  /* 0x0000000106067890 */ /* 0x000fc8000ff3e0ff */
[----:B------:R-:W-:Y:S02]  /*0750*/  UIADD3.X UR7, UPT, UPT, URZ, UR7, URZ, UP1, !UPT ;  /* 0x00000007ff077290 */ /* 0x000fe40008ffe4ff */
[----:B0-----:R-:W-:-:S04]  /*0760*/  ISETP.NE.U32.AND P0, PT, R2, UR6, PT ;  /* 0x0000000602007c0c */ /* 0x001fc8000bf05070 */
[----:B------:R-:W-:-:S13]  /*0770*/  ISETP.NE.AND.EX P0, PT, R3, UR7, PT, P0 ;  /* 0x0000000703007c0c */ /* 0x000fda000bf05300 */
[----:B------:R-:W-:Y:S05]  /*0780*/  @!P0 EXIT ;  /* 0x000000000000894d */ /* 0x000fea0003800000 */
[----:B------:R-:W-:Y:S05]  /*0790*/  BRA `(.L_x_36) ;  /* 0xfffffff800847947 */ /* 0x000fea000383ffff */
.L_x_30:
[----:B------:R-:W-:Y:S02]  /*07a0*/  ULOP3.LUT UR23, UR10, 0x3, URZ, 0xc0, !UPT ;  /* 0x000000030a177892 */ /* 0x000fe4000f8ec0ff */
[----:B------:R-:W-:Y:S01]  /*07b0*/  ULOP3.LUT UR10, UR10, 0xfffffff8, URZ, 0xc0, !UPT ;  /* 0xfffffff80a0a7892 */ /* 0x000fe2000f8ec0ff */
[----:B------:R-:W-:Y:S01]  /*07c0*/  UMOV UR4, URZ ;  /* 0x000000ff00047c82 */ /* 0x000fe20008000000 */
[----:B------:R-:W-:-:S10]  /*07d0*/  UMOV UR5, URZ ;  /* 0x000000ff00057c82 */ /* 0x000fd40008000000 */
.L_x_43:
[----:B0-----:R-:W0:Y:S01]  /*07e0*/  LDCU.64 UR6, c[0x0][0x398] ;  /* 0x00007300ff0677ac */ /* 0x001e220008000a00 */
[----:B------:R-:W-:Y:S01]  /*07f0*/  UMOV UR11, UR4 ;  /* 0x00000004000b7c82 */ /* 0x000fe20008000000 */
[----:B------:R-:W-:Y:S01]  /*0800*/  UIADD3 UR4, UP0, UPT, UR4, 0x1, URZ ;  /* 0x0000000104047890 */ /* 0x000fe2000ff1e0ff */
[----:B------:R-:W-:-:S03]  /*0810*/  UMOV UR20, UR5 ;  /* 0x0000000500147c82 */ /* 0x000fc60008000000 */
[----:B------:R-:W-:Y:S02]  /*0820*/  UIADD3.X UR5, UPT, UPT, URZ, UR5, URZ, UP0, !UPT ;  /* 0x00000005ff057290 */ /* 0x000fe400087fe4ff */
[----:B0-----:R-:W-:-:S03]  /*0830*/  UISETP.NE.U32.AND UP0, UPT, UR4, UR6, UPT ;  /* 0x000000060400728c */ /* 0x001fc6000bf05070 */
[----:B------:R-:W-:Y:S01]  /*0840*/  UMOV UR6, URZ ;  /* 0x000000ff00067c82 */ /* 0x000fe20008000000 */
[----:B------:R-:W-:-:S03]  /*0850*/  UISETP.NE.AND.EX UP0, UPT, UR5, UR7, UPT, UP0 ;  /* 0x000000070500728c */ /* 0x000fc6000bf05300 */
[----:B-1234-:R-:W-:-:S08]  /*0860*/  UMOV UR7, URZ ;  /* 0x000000ff00077c82 */ /* 0x01efd00008000000 */
.L_x_42:
[----:B0-----:R-:W0:Y:S01]  /*0870*/  LDCU.128 UR12, c[0x0][0x3a0] ;  /* 0x00007400ff0c77ac */ /* 0x001e220008000c00 */
[----:B-1-34-:R-:W-:Y:S01]  /*0880*/  CS2R R8, SRZ ;  /* 0x0000000000087805 */ /* 0x01afe2000001ff00 */
[----:B------:R-:W1:Y:S01]  /*0890*/  LDCU.64 UR18, c[0x0][0x390] ;  /* 0x00007200ff1277ac */ /* 0x000e620008000a00 */
[----:B------:R-:W-:Y:S01]  /*08a0*/  UMOV UR21, UR6 ;  /* 0x0000000600157c82 */ /* 0x000fe20008000000 */
[----:B------:R-:W-:Y:S01]  /*08b0*/  UMOV UR22, UR7 ;  /* 0x0000000700167c82 */ /* 0x000fe20008000000 */
[----:B0-----:R-:W-:Y:S02]  /*08c0*/  UIMAD UR16, UR20, UR14, URZ ;  /* 0x0000000e141072a4 */ /* 0x001fe4000f8e02ff */
[----:B--2---:R-:W-:Y:S02]  /*08d0*/  UIMAD.WIDE.U32 UR8, UR11, UR14, UR6 ;  /* 0x0000000e0b0872a5 */ /* 0x004fe4000f8e0006 */
        /* <DEDUP_REMOVED lines=10> */
[----:B------:R-:W-:-:S02]  /*0980*/  UISETP.NE.U32.AND UP1, UPT, UR6, UR14, UPT ;  /* 0x0000000e0600728c */ /* 0x000fc4000bf25070 */
[----:B------:R-:W-:Y:S01]  /*0990*/  UIADD3.X UR7, UPT, UPT, URZ, UR7, URZ, UP3, !UPT ;  /* 0x00000007ff077290 */ /* 0x000fe20009ffe4ff */
[----:B------:R0:W-:Y:S01]  /*09a0*/  STG.E.64 desc[UR24][R2.64], RZ ;  /* 0x000000ff02007986 */ /* 0x0001e2000c101b18 */
[----:B------:R-:W-:Y:S02]  /*09b0*/  UMOV UR9, URZ ;  /* 0x000000ff00097c82 */ /* 0x000fe40008000000 */
[----:B------:R-:W-:Y:S01]  /*09c0*/  UISETP.NE.AND.EX UP1, UPT, UR7, UR15, UPT, UP1 ;  /* 0x0000000f0700728c */ /* 0x000fe2000bf25310 */
[----:B------:R-:W-:Y:S10]  /*09d0*/  BRA.U !UP2, `(.L_x_37) ;  /* 0x000000010af07547 */ /* 0x000ff4000b800000 */
[----:B------:R-:W-:Y:S01]  /*09e0*/  CS2R R8, SRZ ;  /* 0x0000000000087805 */ /* 0x000fe2000001ff00 */
[----:B------:R-:W1:Y:S01]  /*09f0*/  LDCU.64 UR32, c[0x0][0x3b0] ;  /* 0x00007600ff2077ac */ /* 0x000e620008000a00 */
[----:B------:R-:W2:Y:S01]  /*0a00*/  LDCU.128 UR28, c[0x0][0x380] ;  /* 0x00007000ff1c77ac */ /* 0x000ea20008000c00 */
[----:B------:R-:W-:Y:S01]  /*0a10*/  UMOV UR8, URZ ;  /* 0x000000ff00087c82 */ /* 0x000fe20008000000 */
[----:B------:R-:W-:-:S05]  /*0a20*/  UMOV UR9, URZ ;  /* 0x000000ff00097c82 */ /* 0x000fca0008000000 */
.L_x_38:
[----:B------:R-:W-:Y:S02]  /*0a30*/  UIMAD UR16, UR20, UR12, URZ ;  /* 0x0000000c141072a4 */ /* 0x000fe4000f8e02ff */
[----:B-1----:R-:W-:Y:S02]  /*0a40*/  UIMAD UR19, UR22, UR32, URZ ;  /* 0x00000020161372a4 */ /* 0x002fe4000f8e02ff */
[----:B------:R-:W-:Y:S02]  /*0a50*/  UIMAD.WIDE.U32 UR14, UR11, UR12, UR8 ;  /* 0x0000000c0b0e72a5 */ /* 0x000fe4000f8e0008 */
[----:B------:R-:W-:Y:S02]  /*0a60*/  UIMAD UR18, UR11, UR13, UR16 ;  /* 0x0000000d0b1272a4 */ /* 0x000fe4000f8e0210 */
[----:B------:R-:W-:Y:S02]  /*0a70*/  UIMAD.WIDE.U32 UR16, UR21, UR32, UR8 ;  /* 0x00000020151072a5 */ /* 0x000fe4000f8e0008 */
[----:B------:R-:W-:-:S02]  /*0a80*/  UIMAD UR19, UR21, UR33, UR19 ;  /* 0x00000021151372a4 */ /* 0x000fc4000f8e0213 */
[----:B------:R-:W-:Y:S02]  /*0a90*/  UIADD3 UR18, UPT, UPT, UR15, UR18, URZ ;  /* 0x000000120f127290 */ /* 0x000fe4000fffe0ff */
[----:B------:R-:W-:Y:S02]  /*0aa0*/  UIADD3 UR15, UPT, UPT, UR17, UR19, URZ ;  /* 0x00000013110f7290 */ /* 0x000fe4000fffe0ff */
[----:B--2---:R-:W-:Y:S02]  /*0ab0*/  ULEA UR26, UP2, UR14, UR28, 0x3 ;  /* 0x0000001c0e1a7291 */ /* 0x004fe4000f8418ff */
[----:B------:R-:W-:Y:S02]  /*0ac0*/  ULEA UR17, UP3, UR16, UR30, 0x3 ;  /* 0x0000001e10117291 */ /* 0x000fe4000f8618ff */
[----:B------:R-:W-:Y:S02]  /*0ad0*/  ULEA.HI.X UR18, UR14, UR29, UR18, 0x3, UP2 ;  /* 0x0000001d0e127291 */ /* 0x000fe400090f1c12 */
[----:B------:R-:W-:Y:S01]  /*0ae0*/  ULEA.HI.X UR15, UR16, UR31, UR15, 0x3, UP3 ;  /* 0x0000001f100f7291 */ /* 0x000fe200098f1c0f */
[----:B------:R-:W-:-:S02]  /*0af0*/  IMAD.U32 R6, RZ, RZ, UR26 ;  /* 0x0000001aff067e24 */ /* 0x000fc4000f8e00ff */
[----:B------:R-:W-:Y:S01]  /*0b00*/  IMAD.U32 R4, RZ, RZ, UR17 ;  /* 0x00000011ff047e24 */ /* 0x000fe2000f8e00ff */
[----:B------:R-:W-:Y:S02]  /*0b10*/  MOV R7, UR18 ;  /* 0x0000001200077c02 */ /* 0x000fe40008000f00 */
[----:B------:R-:W-:-:S03]  /*0b20*/  IMAD.U32 R5, RZ, RZ, UR15 ;  /* 0x0000000fff057e24 */ /* 0x000fc6000f8e00ff */
[----:B------:R-:W2:Y:S04]  /*0b30*/  LDG.E.64 R10, desc[UR24][R6.64] ;  /* 0x00000018060a7981 */ /* 0x000ea8000c1e1b00 */
[----:B------:R-:W2:Y:S02]  /*0b40*/  LDG.E.64 R12, desc[UR24][R4.64] ;  /* 0x00000018040c7981 */ /* 0x000ea4000c1e1b00 */
[----:B--2---:R-:W-:-:S07]  /*0b50*/  DFMA R10, R10, R12, R8 ;  /* 0x0000000c0a0a722b */ /* 0x004fce0000000008 */
[----:B------:R1:W-:Y:S04]  /*0b60*/  STG.E.64 desc[UR24][R2.64], R10 ;  /* 0x0000000a02007986 */ /* 0x0003e8000c101b18 */
[----:B------:R-:W2:Y:S04]  /*0b70*/  LDG.E.64 R8, desc[UR24][R6.64+0x8] ;  /* 0x0000081806087981 */ /* 0x000ea8000c1e1b00 */
[----:B------:R-:W2:Y:S02]  /*0b80*/  LDG.E.64 R12, desc[UR24][R4.64+0x8] ;  /* 0x00000818040c7981 */ /* 0x000ea4000c1e1b00 */
[----:B--2---:R-:W-:-:S07]  /*0b90*/  DFMA R8, R8, R12, R10 ;  /* 0x0000000c0808722b */ /* 0x004fce000000000a */
[----:B------:R2:W-:Y:S04]  /*0ba0*/  STG.E.64 desc[UR24][R2.64], R8 ;  /* 0x0000000802007986 */ /* 0x0005e8000c101b18 */
[----:B------:R-:W3:Y:S04]  /*0bb0*/  LDG.E.64 R12, desc[UR24][R6.64+0x10] ;  /* 0x00001018060c7981 */ /* 0x000ee8000c1e1b00 */
[----:B------:R-:W3:Y:S02]  /*0bc0*/  LDG.E.64 R14, desc[UR24][R4.64+0x10] ;  /* 0x00001018040e7981 */ /* 0x000ee4000c1e1b00 */
[----:B---3--:R-:W-:-:S07]  /*0bd0*/  DFMA R12, R12, R14, R8 ;  /* 0x0000000e0c0c722b */ /* 0x008fce0000000008 */
[----:B------:R3:W-:Y:S04]  /*0be0*/  STG.E.64 desc[UR24][R2.64], R12 ;  /* 0x0000000c02007986 */ /* 0x0007e8000c101b18 */
[----:B------:R-:W4:Y:S04]  /*0bf0*/  LDG.E.64 R14, desc[UR24][R6.64+0x18] ;  /* 0x00001818060e7981 */ /* 0x000f28000c1e1b00 */
[----:B------:R-:W4:Y:S02]  /*0c00*/  LDG.E.64 R16, desc[UR24][R4.64+0x18] ;  /* 0x0000181804107981 */ /* 0x000f24000c1e1b00 */
[----:B----4-:R-:W-:-:S07]  /*0c10*/  DFMA R14, R14, R16, R12 ;  /* 0x000000100e0e722b */ /* 0x010fce000000000c */
[----:B------:R4:W-:Y:S04]  /*0c20*/  STG.E.64 desc[UR24][R2.64], R14 ;  /* 0x0000000e02007986 */ /* 0x0009e8000c101b18 */
[----:B-1----:R-:W5:Y:S04]  /*0c30*/  LDG.E.64 R10, desc[UR24][R6.64+0x20] ;  /* 0x00002018060a7981 */ /* 0x002f68000c1e1b00 */
[----:B------:R-:W5:Y:S02]  /*0c40*/  LDG.E.64 R16, desc[UR24][R4.64+0x20] ;  /* 0x0000201804107981 */ /* 0x000f64000c1e1b00 */
[----:B-----5:R-:W-:-:S07]  /*0c50*/  DFMA R10, R10, R16, R14 ;  /* 0x000000100a0a722b */ /* 0x020fce000000000e */
[----:B------:R1:W-:Y:S04]  /*0c60*/  STG.E.64 desc[UR24][R2.64], R10 ;  /* 0x0000000a02007986 */ /* 0x0003e8000c101b18 */
[----:B--2---:R-:W2:Y:S04]  /*0c70*/  LDG.E.64 R8, desc[UR24][R6.64+0x28] ;  /* 0x0000281806087981 */ /* 0x004ea8000c1e1b00 */
[----:B------:R-:W2:Y:S02]  /*0c80*/  LDG.E.64 R16, desc[UR24][R4.64+0x28] ;  /* 0x0000281804107981 */ /* 0x000ea4000c1e1b00 */
[----:B--2---:R-:W-:-:S07]  /*0c90*/  DFMA R16, R8, R16, R10 ;  /* 0x000000100810722b */ /* 0x004fce000000000a */
[----:B------:R1:W-:Y:S04]  /*0ca0*/  STG.E.64 desc[UR24][R2.64], R16 ;  /* 0x0000001002007986 */ /* 0x0003e8000c101b18 */
[----:B------:R-:W2:Y:S04]  /*0cb0*/  LDG.E.64 R8, desc[UR24][R6.64+0x30] ;  /* 0x0000301806087981 */ /* 0x000ea8000c1e1b00 */
[----:B---3--:R-:W2:Y:S02]  /*0cc0*/  LDG.E.64 R12, desc[UR24][R4.64+0x30] ;  /* 0x00003018040c7981 */ /* 0x008ea4000c1e1b00 */
[----:B--2---:R-:W-:-:S07]  /*0cd0*/  DFMA R12, R8, R12, R16 ;  /* 0x0000000c080c722b */ /* 0x004fce0000000010 */
[----:B------:R1:W-:Y:S04]  /*0ce0*/  STG.E.64 desc[UR24][R2.64], R12 ;  /* 0x0000000c02007986 */ /* 0x0003e8000c101b18 */
[----:B------:R-:W2:Y:S04]  /*0cf0*/  LDG.E.64 R8, desc[UR24][R6.64+0x38] ;  /* 0x0000381806087981 */ /* 0x000ea8000c1e1b00 */
[----:B----4-:R-:W2:Y:S01]  /*0d00*/  LDG.E.64 R14, desc[UR24][R4.64+0x38] ;  /* 0x00003818040e7981 */ /* 0x010ea2000c1e1b00 */
[----:B------:R-:W-:-:S04]  /*0d10*/  UIADD3 UR8, UP2, UPT, UR8, 0x8, URZ ;  /* 0x0000000808087890 */ /* 0x000fc8000ff5e0ff */
[----:B------:R-:W-:Y:S02]  /*0d20*/  UIADD3.X UR9, UPT, UPT, URZ, UR9, URZ, UP2, !UPT ;  /* 0x00000009ff097290 */ /* 0x000fe400097fe4ff */
[----:B------:R-:W-:-:S04]  /*0d30*/  UISETP.NE.U32.AND UP2, UPT, UR8, UR10, UPT ;  /* 0x0000000a0800728c */ /* 0x000fc8000bf45070 */
[----:B------:R-:W-:Y:S01]  /*0d40*/  UISETP.NE.AND.EX UP2, UPT, UR9, UR13, UPT, UP2 ;  /* 0x0000000d0900728c */ /* 0x000fe2000bf45320 */
[----:B--2---:R-:W-:-:S07]  /*0d50*/  DFMA R8, R8, R14, R12 ;  /* 0x0000000e0808722b */ /* 0x004fce000000000c */
[----:B------:R1:W-:Y:S01]  /*0d60*/  STG.E.64 desc[UR24][R2.64], R8 ;  /* 0x0000000802007986 */ /* 0x0003e2000c101b18 */
[----:B------:R-:W-:Y:S05]  /*0d70*/  BRA.U UP2, `(.L_x_38) ;  /* 0xfffffffd022c7547 */ /* 0x000fea000b83ffff */
[----:B------:R-:W2:Y:S01]  /*0d80*/  LDCU UR9, c[0x0][0x3a4] ;  /* 0x00007480ff0977ac */ /* 0x000ea20008000800 */
[----:B------:R-:W-:-:S05]  /*0d90*/  UMOV UR8, UR10 ;  /* 0x0000000a00087c82 */ /* 0x000fca0008000000 */
.L_x_37:
[----:B------:R-:W3:Y:S02]  /*0da0*/  LDCU UR14, c[0x0][0x3a0] ;  /* 0x00007400ff0e77ac */ /* 0x000ee40008000800 */
[----:B---3--:R-:W-:-:S04]  /*0db0*/  ULOP3.LUT UR14, UR14, 0x7, URZ, 0xc0, !UPT ;  /* 0x000000070e0e7892 */ /* 0x008fc8000f8ec0ff */
        /* <DEDUP_REMOVED lines=8> */
[----:B------:R-:W-:-:S09]  /*0e40*/  UISETP.GE.U32.AND.EX UP3, UPT, UR15, URZ, UPT, UP3 ;  /* 0x000000ff0f00728c */ /* 0x000fd2000bf66130 */
[----:B------:R-:W-:Y:S05]  /*0e50*/  BRA.U !UP3, `(.L_x_40) ;  /* 0x000000010b907547 */ /* 0x000fea000b800000 */
[----:B------:R-:W3:Y:S01]  /*0e60*/  LDCU.64 UR14, c[0x0][0x3b0] ;  /* 0x00007600ff0e77ac */ /* 0x000ee20008000a00 */
[----:B------:R-:W4:Y:S01]  /*0e70*/  LDCU.128 UR16, c[0x0][0x380] ;  /* 0x00007000ff1077ac */ /* 0x000f220008000c00 */
[----:B---3--:R-:W-:Y:S02]  /*0e80*/  UIMAD UR28, UR22, UR14, URZ ;  /* 0x0000000e161c72a4 */ /* 0x008fe4000f8e02ff */
[----:B--2---:R-:W-:Y:S02]  /*0e90*/  UIMAD.WIDE.U32 UR26, UR21, UR14, UR8 ;  /* 0x0000000e151a72a5 */ /* 0x004fe4000f8e0008 */
[----:B------:R-:W-:Y:S02]  /*0ea0*/  UIMAD UR30, UR21, UR15, UR28 ;  /* 0x0000000f151e72a4 */ /* 0x000fe4000f8e021c */
[----:B------:R-:W-:Y:S02]  /*0eb0*/  UIMAD UR28, UR20, UR12, URZ ;  /* 0x0000000c141c72a4 */ /* 0x000fe4000f8e02ff */
[----:B------:R-:W-:-:S02]  /*0ec0*/  UIMAD.WIDE.U32 UR14, UR11, UR12, UR8 ;  /* 0x0000000c0b0e72a5 */ /* 0x000fc4000f8e0008 */
[----:B------:R-:W-:Y:S02]  /*0ed0*/  UIMAD UR29, UR11, UR13, UR28 ;  /* 0x0000000d0b1d72a4 */ /* 0x000fe4000f8e021c */
[----:B----4-:R-:W-:Y:S02]  /*0ee0*/  ULEA UR28, UP3, UR14, UR16, 0x3 ;  /* 0x000000100e1c7291 */ /* 0x010fe4000f8618ff */
[----:B------:R-:W-:Y:S02]  /*0ef0*/  UIADD3 UR16, UPT, UPT, UR29, UR15, URZ ;  /* 0x0000000f1d107290 */ /* 0x000fe4000fffe0ff */
[----:B------:R-:W-:Y:S02]  /*0f00*/  ULEA UR18, UP4, UR26, UR18, 0x3 ;  /* 0x000000121a127291 */ /* 0x000fe4000f8818ff */
[----:B------:R-:W-:Y:S01]  /*0f10*/  UIADD3 UR15, UPT, UPT, UR30, UR27, URZ ;  /* 0x0000001b1e0f7290 */ /* 0x000fe2000fffe0ff */
[----:B------:R-:W-:Y:S01]  /*0f20*/  IMAD.U32 R4, RZ, RZ, UR28 ;  /* 0x0000001cff047e24 */ /* 0x000fe2000f8e00ff */
[----:B------:R-:W-:-:S02]  /*0f30*/  ULEA.HI.X UR16, UR14, UR17, UR16, 0x3, UP3 ;  /* 0x000000110e107291 */ /* 0x000fc400098f1c10 */
[----:B------:R-:W-:Y:S01]  /*0f40*/  ULEA.HI.X UR15, UR26, UR19, UR15, 0x3, UP4 ;  /* 0x000000131a0f7291 */ /* 0x000fe2000a0f1c0f */
[----:B-1----:R-:W-:-:S03]  /*0f50*/  MOV R10, UR18 ;  /* 0x00000012000a7c02 */ /* 0x002fc60008000f00 */
[----:B------:R-:W-:Y:S02]  /*0f60*/  IMAD.U32 R5, RZ, RZ, UR16 ;  /* 0x00000010ff057e24 */ /* 0x000fe4000f8e00ff */
[----:B------:R-:W-:-:S03]  /*0f70*/  MOV R11, UR15 ;  /* 0x0000000f000b7c02 */ /* 0x000fc60008000f00 */
        /* <DEDUP_REMOVED lines=18> */
.L_x_40:
[----:B------:R-:W-:Y:S05]  /*10a0*/  BRA.U !UP2, `(.L_x_39) ;  /* 0x000000010ae47547 */ /* 0x000fea000b800000 */
[----:B------:R-:W-:Y:S02]  /*10b0*/  UISETP.NE.U32.AND UP2, UPT, UR23, 0x1, UPT ;  /* 0x000000011700788c */ /* 0x000fe4000bf45070 */
[----:B------:R-:W-:Y:S02]  /*10c0*/  ULOP3.LUT UP3, URZ, UR12, 0x1, URZ, 0xc0, !UPT ;  /* 0x000000010cff7892 */ /* 0x000fe4000f86c0ff */
[----:B------:R-:W-:-:S09]  /*10d0*/  UISETP.NE.AND.EX UP2, UPT, URZ, URZ, UPT, UP2 ;  /* 0x000000ffff00728c */ /* 0x000fd2000bf45320 */
[----:B------:R-:W-:Y:S05]  /*10e0*/  BRA.U !UP2, `(.L_x_41) ;  /* 0x000000010a707547 */ /* 0x000fea000b800000 */
[----:B------:R-:W4:Y:S01]  /*10f0*/  LDCU.64 UR14, c[0x0][0x3b0] ;  /* 0x00007600ff0e77ac */ /* 0x000f220008000a00 */
[----:B------:R-:W5:Y:S01]  /*1100*/  LDCU.128 UR16, c[0x0][0x380] ;  /* 0x00007000ff1077ac */ /* 0x000f620008000c00 */
[----:B----4-:R-:W-:Y:S02]  /*1110*/  UIMAD UR28, UR22, UR14, URZ ;  /* 0x0000000e161c72a4 */ /* 0x010fe4000f8e02ff */
[----:B--2---:R-:W-:Y:S02]  /*1120*/  UIMAD.WIDE.U32 UR26, UR21, UR14, UR8 ;  /* 0x0000000e151a72a5 */ /* 0x004fe4000f8e0008 */
[----:B------:R-:W-:Y:S02]  /*1130*/  UIMAD UR29, UR21, UR15, UR28 ;  /* 0x0000000f151d72a4 */ /* 0x000fe4000f8e021c */
[----:B------:R-:W-:Y:S02]  /*1140*/  UIMAD UR28, UR20, UR12, URZ ;  /* 0x0000000c141c72a4 */ /* 0x000fe4000f8e02ff */
[----:B------:R-:W-:-:S02]  /*1150*/  UIMAD.WIDE.U32 UR14, UR11, UR12, UR8 ;  /* 0x0000000c0b0e72a5 */ /* 0x000fc4000f8e0008 */
[----:B------:R-:W-:Y:S02]  /*1160*/  UIMAD UR28, UR11, UR13, UR28 ;  /* 0x0000000d0b1c72a4 */ /* 0x000fe4000f8e021c */
[----:B-----5:R-:W-:Y:S02]  /*1170*/  ULEA UR16, UP2, UR14, UR16, 0x3 ;  /* 0x000000100e107291 */ /* 0x020fe4000f8418ff */
[----:B------:R-:W-:Y:S02]  /*1180*/  ULEA UR18, UP4, UR26, UR18, 0x3 ;  /* 0x000000121a127291 */ /* 0x000fe4000f8818ff */
[----:B------:R-:W-:Y:S02]  /*1190*/  UIADD3 UR28, UPT, UPT, UR28, UR15, URZ ;  /* 0x0000000f1c1c7290 */ /* 0x000fe4000fffe0ff */
[----:B------:R-:W-:Y:S01]  /*11a0*/  UIADD3 UR29, UPT, UPT, UR29, UR27, URZ ;  /* 0x0000001b1d1d7290 */ /* 0x000fe2000fffe0ff */
[----:B-1----:R-:W-:Y:S01]  /*11b0*/  IMAD.U32 R10, RZ, RZ, UR16 ;  /* 0x00000010ff0a7e24 */ /* 0x002fe2000f8e00ff */
[----:B------:R-:W-:Y:S01]  /*11c0*/  ULEA.HI.X UR17, UR14, UR17, UR28, 0x3, UP2 ;  /* 0x000000110e117291 */ /* 0x000fe200090f1c1c */
[----:B---3--:R-:W-:Y:S01]  /*11d0*/  MOV R12, UR18 ;  /* 0x00000012000c7c02 */ /* 0x008fe20008000f00 */
[----:B------:R-:W-:-:S04]  /*11e0*/  ULEA.HI.X UR19, UR26, UR19, UR29, 0x3, UP4 ;  /* 0x000000131a137291 */ /* 0x000fc8000a0f1c1d */
[----:B------:R-:W-:Y:S02]  /*11f0*/  IMAD.U32 R11, RZ, RZ, UR17 ;  /* 0x00000011ff0b7e24 */ /* 0x000fe4000f8e00ff */
[----:B------:R-:W-:-:S03]  /*1200*/  MOV R13, UR19 ;  /* 0x00000013000d7c02 */ /* 0x000fc60008000f00 */
        /* <DEDUP_REMOVED lines=10> */
.L_x_41:
[----:B------:R-:W-:Y:S05]  /*12b0*/  BRA.U !UP3, `(.L_x_39) ;  /* 0x000000010b607547 */ /* 0x000fea000b800000 */
[----:B------:R-:W5:Y:S01]  /*12c0*/  LDCU.64 UR28, c[0x0][0x3b0] ;  /* 0x00007600ff1c77ac */ /* 0x000f620008000a00 */
[----:B------:R-:W0:Y:S01]  /*12d0*/  LDCU.128 UR16, c[0x0][0x380] ;  /* 0x00007000ff1077ac */ /* 0x000e220008000c00 */
[----:B------:R-:W-:Y:S01]  /*12e0*/  UIMAD UR26, UR20, UR12, URZ ;  /* 0x0000000c141a72a4 */ /* 0x000fe2000f8e02ff */
[----:B------:R-:W-:Y:S01]  /*12f0*/  UMOV UR14, UR8 ;  /* 0x00000008000e7c82 */ /* 0x000fe20008000000 */
[----:B--2---:R-:W-:Y:S02]  /*1300*/  UMOV UR15, UR9 ;  /* 0x00000009000f7c82 */ /* 0x004fe40008000000 */
[----:B------:R-:W-:Y:S02]  /*1310*/  UIMAD.WIDE.U32 UR8, UR11, UR12, UR14 ;  /* 0x0000000c0b0872a5 */ /* 0x000fe4000f8e000e */
[----:B------:R-:W-:Y:S02]  /*1320*/  UIMAD UR12, UR11, UR13, UR26 ;  /* 0x0000000d0b0c72a4 */ /* 0x000fe4000f8e021a */
[----:B-----5:R-:W-:-:S02]  /*1330*/  UIMAD UR13, UR22, UR28, URZ ;  /* 0x0000001c160d72a4 */ /* 0x020fc4000f8e02ff */
[----:B------:R-:W-:Y:S02]  /*1340*/  UIMAD.WIDE.U32 UR14, UR21, UR28, UR14 ;  /* 0x0000001c150e72a5 */ /* 0x000fe4000f8e000e */
[----:B------:R-:W-:Y:S02]  /*1350*/  UIMAD UR13, UR21, UR29, UR13 ;  /* 0x0000001d150d72a4 */ /* 0x000fe4000f8e020d */
[----:B------:R-:W-:Y:S02]  /*1360*/  UIADD3 UR12, UPT, UPT, UR12, UR9, URZ ;  /* 0x000000090c0c7290 */ /* 0x000fe4000fffe0ff */
[----:B0-----:R-:W-:Y:S02]  /*1370*/  ULEA UR18, UP3, UR14, UR18, 0x3 ;  /* 0x000000120e127291 */ /* 0x001fe4000f8618ff */
[----:B------:R-:W-:Y:S02]  /*1380*/  UIADD3 UR9, UPT, UPT, UR13, UR15, URZ ;  /* 0x0000000f0d097290 */ /* 0x000fe4000fffe0ff */
[----:B------:R-:W-:-:S02]  /*1390*/  ULEA UR16, UP2, UR8, UR16, 0x3 ;  /* 0x0000001008107291 */ /* 0x000fc4000f8418ff */
[----:B------:R-:W-:Y:S01]  /*13a0*/  ULEA.HI.X UR19, UR14, UR19, UR9, 0x3, UP3 ;  /* 0x000000130e137291 */ /* 0x000fe200098f1c09 */
[----:B---3--:R-:W-:Y:S01]  /*13b0*/  IMAD.U32 R6, RZ, RZ, UR18 ;  /* 0x00000012ff067e24 */ /* 0x008fe2000f8e00ff */
[----:B------:R-:W-:Y:S02]  /*13c0*/  ULEA.HI.X UR17, UR8, UR17, UR12, 0x3, UP2 ;  /* 0x0000001108117291 */ /* 0x000fe400090f1c0c */
[----:B-1----:R-:W-:Y:S02]  /*13d0*/  IMAD.U32 R10, RZ, RZ, UR16 ;  /* 0x00000010ff0a7e24 */ /* 0x002fe4000f8e00ff */
[----:B------:R-:W-:Y:S02]  /*13e0*/  MOV R7, UR19 ;  /* 0x0000001300077c02 */ /* 0x000fe40008000f00 */
[----:B------:R-:W-:-:S04]  /*13f0*/  MOV R11, UR17 ;  /* 0x00000011000b7c02 */ /* 0x000fc80008000f00 */
[----:B------:R-:W2:Y:S04]  /*1400*/  LDG.E.64 R6, desc[UR24][R6.64] ;  /* 0x0000001806067981 */ /* 0x000ea8000c1e1b00 */
[----:B----4-:R-:W2:Y:S02]  /*1410*/  LDG.E.64 R4, desc[UR24][R10.64] ;  /* 0x000000180a047981 */ /* 0x010ea4000c1e1b00 */
[----:B--2---:R-:W-:-:S07]  /*1420*/  DFMA R4, R4, R6, R8 ;  /* 0x000000060404722b */ /* 0x004fce0000000008 */
[----:B------:R0:W-:Y:S04]  /*1430*/  STG.E.64 desc[UR24][R2.64], R4 ;  /* 0x0000000402007986 */ /* 0x0001e8000c101b18 */
.L_x_39:
[----:B------:R-:W-:Y:S05]  /*1440*/  BRA.U UP1, `(.L_x_42) ;  /* 0xfffffff501087547 */ /* 0x000fea000b83ffff */
[----:B------:R-:W-:Y:S05]  /*1450*/  BRA.U UP0, `(.L_x_43) ;  /* 0xfffffff100e07547 */ /* 0x000fea000b83ffff */
[----:B--2---:R-:W-:Y:S05]  /*1460*/  EXIT ;  /* 0x000000000000794d */ /* 0x004fea0003800000 */
.L_x_44:
        /* <DEDUP_REMOVED lines=9> */
.L_x_111:


//--------------------- .text._Z25matmul_transpose_a_kernelPdS_S_mmmm --------------------------
	.section	.text._Z25matmul_transpose_a_kernelPdS_S_mmmm,"ax",@progbits
	.align	128
        .global         _Z25matmul_transpose_a_kernelPdS_S_mmmm
        .type           _Z25matmul_transpose_a_kernelPdS_S_mmmm,@function
        .size           _Z25matmul_transpose_a_kernelPdS_S_mmmm,(.L_x_112 - _Z25matmul_transpose_a_kernelPdS_S_mmmm)
        .other          _Z25matmul_transpose_a_kernelPdS_S_mmmm,@"STO_CUDA_ENTRY STV_DEFAULT"
_Z25matmul_transpose_a_kernelPdS_S_mmmm:
.text._Z25matmul_transpose_a_kernelPdS_S_mmmm:
        /* <DEDUP_REMOVED lines=14> */
[----:B------:R-:W-:Y:S02]  /*00e0*/  UIADD3 UR8, UP0, UPT, UR4, -0x1, URZ ;  /* 0xffffffff04087890 */ /* 0x000fe4000ff1e0ff */
[----:B------:R-:W-:Y:S02]  /*00f0*/  ULOP3.LUT UR23, UR4, 0x7, URZ, 0xc0, !UPT ;  /* 0x0000000704177892 */ /* 0x000fe4000f8ec0ff */
[----:B------:R-:W-:Y:S02]  /*0100*/  UIMAD.WIDE.U32 UR16, UR4, 0x8, URZ ;  /* 0x00000008041078a5 */ /* 0x000fe4000f8e00ff */
[----:B------:R-:W-:Y:S02]  /*0110*/  ULOP3.LUT UR22, UR4, 0x3, URZ, 0xc0, !UPT ;  /* 0x0000000304167892 */ /* 0x000fe4000f8ec0ff */
[----:B------:R-:W-:Y:S02]  /*0120*/  ULOP3.LUT UR13, UR4, 0xfffffff8, URZ, 0xc0, !UPT ;  /* 0xfffffff8040d7892 */ /* 0x000fe4000f8ec0ff */
[----:B------:R-:W-:-:S02]  /*0130*/  USHF.L.U32 UR10, UR5, 0x3, URZ ;  /* 0x00000003050a7899 */ /* 0x000fc400080006ff */
[----:B------:R-:W-:Y:S02]  /*0140*/  UIADD3.X UR4, UPT, UPT, UR5, -0x1, URZ, UP0, !UPT ;  /* 0xffffffff05047890 */ /* 0x000fe400087fe4ff */
[----:B------:R-:W-:Y:S02]  /*0150*/  UIADD3 UR5, UP1, UPT, UR23, -0x1, URZ ;  /* 0xffffffff17057890 */ /* 0x000fe4000ff3e0ff */
[----:B0-----:R-:W-:Y:S02]  /*0160*/  UIADD3 UR11, UP0, UPT, UR6, 0x20, URZ ;  /* 0x00000020060b7890 */ /* 0x001fe4000ff1e0ff */
[----:B------:R-:W-:Y:S02]  /*0170*/  UIADD3.X UR6, UPT, UPT, URZ, -0x1, URZ, UP1, !UPT ;  /* 0xffffffffff067890 */ /* 0x000fe40008ffe4ff */
[----:B------:R-:W-:Y:S02]  /*0180*/  UIADD3.X UR12, UPT, UPT, URZ, UR7, URZ, UP0, !UPT ;  /* 0x00000007ff0c7290 */ /* 0x000fe400087fe4ff */
[----:B------:R-:W-:-:S02]  /*0190*/  UISETP.GE.U32.AND UP1, UPT, UR5, 0x3, UPT ;  /* 0x000000030500788c */ /* 0x000fc4000bf26070 */
[----:B------:R-:W-:Y:S02]  /*01a0*/  UISETP.GE.U32.AND UP0, UPT, UR8, 0x7, UPT ;  /* 0x000000070800788c */ /* 0x000fe4000bf06070 */
[----:B------:R-:W-:Y:S02]  /*01b0*/  UISETP.GE.U32.AND.EX UP1, UPT, UR6, URZ, UPT, UP1 ;  /* 0x000000ff0600728c */ /* 0x000fe4000bf26110 */
[----:B------:R-:W-:Y:S02]  /*01c0*/  UIADD3 UR10, UPT, UPT, UR17, UR10, URZ ;  /* 0x0000000a110a7290 */ /* 0x000fe4000fffe0ff */
[----:B------:R-:W-:Y:S01]  /*01d0*/  UISETP.GE.U32.AND.EX UP0, UPT, UR4, URZ, UPT, UP0 ;  /* 0x000000ff0400728c */ /* 0x000fe2000bf06100 */
[----:B------:R-:W-:Y:S01]  /*01e0*/  UMOV UR6, URZ ;  /* 0x000000ff00067c82 */ /* 0x000fe20008000000 */
[----:B------:R-:W-:-:S09]  /*01f0*/  UMOV UR7, URZ ;  /* 0x000000ff00077c82 */ /* 0x000fd20008000000 */
.L_x_51:
[----:B------:R-:W-:Y:S01]  /*0200*/  UMOV UR4, URZ ;  /* 0x000000ff00047c82 */ /* 0x000fe20008000000 */
[----:B------:R-:W-:Y:S01]  /*0210*/  UMOV UR5, URZ ;  /* 0x000000ff00057c82 */ /* 0x000fe20008000000 */
        /* <DEDUP_REMOVED lines=14> */
.L_x_47:
        /* <DEDUP_REMOVED lines=19> */
.L_x_46:
[----:B------:R-:W-:-:S04]  /*0430*/  UISETP.NE.U32.AND UP2, UPT, UR23, URZ, UPT ;  /* 0x000000ff1700728c */ /* 0x000fc8000bf45070 */
[----:B------:R-:W-:-:S09]  /*0440*/  UISETP.NE.AND.EX UP2, UPT, URZ, URZ, UPT, UP2 ;  /* 0x000000ffff00728c */ /* 0x000fd2000bf45320 */
[----:B------:R-:W-:Y:S05]  /*0450*/  BRA.U !UP2, `(.L_x_48) ;  /* 0x000000010acc7547 */ /* 0x000fea000b800000 */
[----:B------:R-:W-:-:S04]  /*0460*/  UISETP.NE.U32.AND UP2, UPT, UR22, URZ, UPT ;  /* 0x000000ff1600728c */ /* 0x000fc8000bf45070 */
[----:B------:R-:W-:Y:S01]  /*0470*/  UISETP.NE.AND.EX UP2, UPT, URZ, URZ, UPT, UP2 ;  /* 0x000000ffff00728c */ /* 0x000fe2000bf45320 */
[----:B------:R-:W-:Y:S10]  /*0480*/  BRA.U !UP1, `(.L_x_49) ;  /* 0x0000000109407547 */ /* 0x000ff4000b800000 */
[----:B------:R-:W1:Y:S01]  /*0490*/  LDCU.64 UR18, c[0x0][0x3b0] ;  /* 0x00007600ff1277ac */ /* 0x000e620008000a00 */
[----:B------:R-:W2:Y:S01]  /*04a0*/  LDCU.64 UR20, c[0x0][0x390] ;  /* 0x00007200ff1477ac */ /* 0x000ea20008000a00 */
[----:B-1----:R-:W-:Y:S02]  /*04b0*/  UIMAD UR14, UR7, UR18, URZ ;  /* 0x00000012070e72a4 */ /* 0x002fe4000f8e02ff */
[----:B------:R-:W-:Y:S02]  /*04c0*/  UIMAD.WIDE.U32 UR8, UR6, UR18, UR4 ;  /* 0x00000012060872a5 */ /* 0x000fe4000f8e0004 */
[----:B------:R-:W-:Y:S02]  /*04d0*/  UIMAD UR14, UR6, UR19, UR14 ;  /* 0x00000013060e72a4 */ /* 0x000fe4000f8e020e */
[----:B--2---:R-:W-:Y:S02]  /*04e0*/  ULEA UR15, UP3, UR8, UR20, 0x3 ;  /* 0x00000014080f7291 */ /* 0x004fe4000f8618ff */
[----:B------:R-:W-:-:S04]  /*04f0*/  UIADD3 UR9, UPT, UPT, UR9, UR14, URZ ;  /* 0x0000000e09097290 */ /* 0x000fc8000fffe0ff */
[----:B------:R-:W-:Y:S01]  /*0500*/  ULEA.HI.X UR9, UR8, UR21, UR9, 0x3, UP3 ;  /* 0x0000001508097291 */ /* 0x000fe200098f1c09 */
[----:B0-----:R-:W-:Y:S01]  /*0510*/  IMAD.U32 R2, RZ, RZ, UR15 ;  /* 0x0000000fff027e24 */ /* 0x001fe2000f8e00ff */
[----:B------:R-:W-:-:S04]  /*0520*/  UIADD3 UR4, UP3, UPT, UR4, 0x4, URZ ;  /* 0x0000000404047890 */ /* 0x000fc8000ff7e0ff */
[----:B------:R-:W-:Y:S01]  /*0530*/  MOV R3, UR9 ;  /* 0x0000000900037c02 */ /* 0x000fe20008000f00 */
[----:B------:R-:W-:-:S04]  /*0540*/  UIADD3.X UR5, UPT, UPT, URZ, UR5, URZ, UP3, !UPT ;  /* 0x00000005ff057290 */ /* 0x000fc80009ffe4ff */
[----:B------:R1:W-:Y:S04]  /*0550*/  STG.E.64 desc[UR24][R2.64], RZ ;  /* 0x000000ff02007986 */ /* 0x0003e8000c101b18 */
[----:B------:R1:W-:Y:S04]  /*0560*/  STG.E.64 desc[UR24][R2.64+0x8], RZ ;  /* 0x000008ff02007986 */ /* 0x0003e8000c101b18 */
[----:B------:R1:W-:Y:S04]  /*0570*/  STG.E.64 desc[UR24][R2.64+0x10], RZ ;  /* 0x000010ff02007986 */ /* 0x0003e8000c101b18 */
[----:B------:R1:W-:Y:S02]  /*0580*/  STG.E.64 desc[UR24][R2.64+0x18], RZ ;  /* 0x000018ff02007986 */ /* 0x0003e4000c101b18 */
.L_x_49:
[----:B------:R-:W-:Y:S05]  /*0590*/  BRA.U !UP2, `(.L_x_48) ;  /* 0x000000010a7c7547 */ /* 0x000fea000b800000 */
[----:B------:R-:W2:Y:S01]  /*05a0*/  LDCU UR19, c[0x0][0x3b0] ;  /* 0x00007600ff1377ac */ /* 0x000ea20008000800 */
[----:B------:R-:W-:-:S04]  /*05b0*/  UISETP.NE.U32.AND UP2, UPT, UR22, 0x1, UPT ;  /* 0x000000011600788c */ /* 0x000fc8000bf45070 */
[----:B------:R-:W-:Y:S02]  /*05c0*/  UISETP.NE.AND.EX UP2, UPT, URZ, URZ, UPT, UP2 ;  /* 0x000000ffff00728c */ /* 0x000fe4000bf45320 */
[----:B--2---:R-:W-:-:S07]  /*05d0*/  ULOP3.LUT UP3, URZ, UR19, 0x1, URZ, 0xc0, !UPT ;  /* 0x0000000113ff7892 */ /* 0x004fce000f86c0ff */
[----:B------:R-:W-:Y:S05]  /*05e0*/  BRA.U !UP2, `(.L_x_50) ;  /* 0x000000010a387547 */ /* 0x000fea000b800000 */
[----:B------:R-:W2:Y:S01]  /*05f0*/  LDCU.64 UR14, c[0x0][0x3b0] ;  /* 0x00007600ff0e77ac */ /* 0x000ea20008000a00 */
[----:B------:R-:W3:Y:S01]  /*0600*/  LDCU.64 UR20, c[0x0][0x390] ;  /* 0x00007200ff1477ac */ /* 0x000ee20008000a00 */
[----:B--2---:R-:W-:Y:S02]  /*0610*/  UIMAD UR18, UR7, UR14, URZ ;  /* 0x0000000e071272a4 */ /* 0x004fe4000f8e02ff */
[----:B------:R-:W-:Y:S02]  /*0620*/  UIMAD.WIDE.U32 UR8, UR6, UR14, UR4 ;  /* 0x0000000e060872a5 */ /* 0x000fe4000f8e0004 */
[----:B------:R-:W-:Y:S02]  /*0630*/  UIMAD UR15, UR6, UR15, UR18 ;  /* 0x0000000f060f72a4 */ /* 0x000fe4000f8e0212 */
[----:B---3--:R-:W-:Y:S02]  /*0640*/  ULEA UR20, UP2, UR8, UR20, 0x3 ;  /* 0x0000001408147291 */ /* 0x008fe4000f8418ff */
[----:B------:R-:W-:-:S04]  /*0650*/  UIADD3 UR15, UPT, UPT, UR9, UR15, URZ ;  /* 0x0000000f090f7290 */ /* 0x000fc8000fffe0ff */
[----:B------:R-:W-:Y:S01]  /*0660*/  ULEA.HI.X UR15, UR8, UR21, UR15, 0x3, UP2 ;  /* 0x00000015080f7291 */ /* 0x000fe200090f1c0f */
[----:B01----:R-:W-:Y:S01]  /*0670*/  IMAD.U32 R2, RZ, RZ, UR20 ;  /* 0x00000014ff027e24 */ /* 0x003fe2000f8e00ff */
[----:B------:R-:W-:-:S04]  /*0680*/  UIADD3 UR4, UP2, UPT, UR4, 0x2, URZ ;  /* 0x0000000204047890 */ /* 0x000fc8000ff5e0ff */
[----:B------:R-:W-:Y:S01]  /*0690*/  IMAD.U32 R3, RZ, RZ, UR15 ;  /* 0x0000000fff037e24 */ /* 0x000fe2000f8e00ff */
[----:B------:R-:W-:-:S04]  /*06a0*/  UIADD3.X UR5, UPT, UPT, URZ, UR5, URZ, UP2, !UPT ;  /* 0x00000005ff057290 */ /* 0x000fc800097fe4ff */
[----:B------:R2:W-:Y:S04]  /*06b0*/  STG.E.64 desc[UR24][R2.64], RZ ;  /* 0x000000ff02007986 */ /* 0x0005e8000c101b18 */
[----:B------:R2:W-:Y:S04]  /*06c0*/  STG.E.64 desc[UR24][R2.64+0x8], RZ ;  /* 0x000008ff02007986 */ /* 0x0005e8000c101b18 */
.L_x_50:
[----:B------:R-:W-:Y:S05]  /*06d0*/  BRA.U !UP3, `(.L_x_48) ;  /* 0x000000010b2c7547 */ /* 0x000fea000b800000 */
[----:B------:R-:W3:Y:S01]  /*06e0*/  LDCU UR9, c[0x0][0x3b4] ;  /* 0x00007680ff0977ac */ /* 0x000ee20008000800 */
[----:B------:R-:W4:Y:S01]  /*06f0*/  LDCU.64 UR14, c[0x0][0x390] ;  /* 0x00007200ff0e77ac */ /* 0x000f220008000a00 */
[----:B------:R-:W-:Y:S02]  /*0700*/  UIMAD UR8, UR7, UR19, URZ ;  /* 0x00000013070872a4 */ /* 0x000fe4000f8e02ff */
[----:B------:R-:W-:Y:S02]  /*0710*/  UIMAD.WIDE.U32 UR4, UR6, UR19, UR4 ;  /* 0x00000013060472a5 */ /* 0x000fe4000f8e0004 */
[----:B---3--:R-:W-:-:S04]  /*0720*/  UIMAD UR8, UR6, UR9, UR8 ;  /* 0x00000009060872a4 */ /* 0x008fc8000f8e0208 */
[----:B------:R-:W-:Y:S02]  /*0730*/  UIADD3 UR8, UPT, UPT, UR8, UR5, URZ ;  /* 0x0000000508087290 */ /* 0x000fe4000fffe0ff */
[----:B----4-:R-:W-:-:S04]  /*0740*/  ULEA UR5, UP2, UR4, UR14, 0x3 ;  /* 0x0000000e04057291 */ /* 0x010fc8000f8418ff */
[----:B------:R-:W-:Y:S02]  /*0750*/  ULEA.HI.X UR4, UR4, UR15, UR8, 0x3, UP2 ;  /* 0x0000000f04047291 */ /* 0x000fe400090f1c08 */
[----:B012---:R-:W-:-:S04]  /*0760*/  MOV R2, UR5 ;  /* 0x0000000500027c02 */ /* 0x007fc80008000f00 */
[----:B------:R-:W-:-:S05]  /*0770*/  IMAD.U32 R3, RZ, RZ, UR4 ;  /* 0x00000004ff037e24 */ /* 0x000fca000f8e00ff */
[----:B------:R3:W-:Y:S02]  /*0780*/  STG.E.64 desc[UR24][R2.64], RZ ;  /* 0x000000ff02007986 */ /* 0x0007e4000c101b18 */
.L_x_48:
[----:B0123--:R-:W0:Y:S01]  /*0790*/  LDC.64 R2, c[0x0][0x3a0] ;  /* 0x0000e800ff027b82 */ /* 0x00fe220000000a00 */
[----:B------:R-:W-:-:S04]  /*07a0*/  UIADD3 UR6, UP2, UPT, UR6, 0x1, URZ ;  /* 0x0000000106067890 */ /* 0x000fc8000ff5e0ff */
[----:B------:R-:W-:Y:S02]  /*07b0*/  UIADD3.X UR7, UPT, UPT, URZ, UR7, URZ, UP2, !UPT ;  /* 0x00000007ff077290 */ /* 0x000fe400097fe4ff */
[----:B0-----:R-:W-:-:S04]  /*07c0*/  ISETP.NE.U32.AND P0, PT, R2, UR6, PT ;  /* 0x0000000602007c0c */ /* 0x001fc8000bf05070 */
[----:B------:R-:W-:-:S13]  /*07d0*/  ISETP.NE.AND.EX P0, PT, R3, UR7, PT, P0 ;  /* 0x0000000703007c0c */ /* 0x000fda000bf05300 */
[----:B------:R-:W-:Y:S05]  /*07e0*/  @!P0 EXIT ;  /* 0x000000000000894d */ /* 0x000fea0003800000 */
[----:B------:R-:W-:Y:S05]  /*07f0*/  BRA `(.L_x_51) ;  /* 0xfffffff800807947 */ /* 0x000fea000383ffff */
.L_x_45:
[----:B------:R-:W-:Y:S02]  /*0800*/  ULOP3.LUT UR17, UR16, 0x7, URZ, 0xc0, !UPT ;  /* 0x0000000710117892 */ /* 0x000fe4000f8ec0ff */
[----:B------:R-:W-:Y:S01]  /*0810*/  ULOP3.LUT UR16, UR16, 0xfffffff8, URZ, 0xc0, !UPT ;  /* 0xfffffff810107892 */ /* 0x000fe2000f8ec0ff */
[----:B------:R-:W-:Y:S01]  /*0820*/  UMOV UR4, URZ ;  /* 0x000000ff00047c82 */ /* 0x000fe20008000000 */
[----:B------:R-:W-:-:S10]  /*0830*/  UMOV UR5, URZ ;  /* 0x000000ff00057c82 */ /* 0x000fd40008000000 */
.L_x_58:
[----:B------:R-:W-:Y:S01]  /*0840*/  UMOV UR6, URZ ;  /* 0x000000ff00067c82 */ /* 0x000fe20008000000 */
[----:B01234-:R-:W-:-:S05]  /*0850*/  UMOV UR7, URZ ;  /* 0x000000ff00077c82 */ /* 0x01ffca0008000000 */
.L_x_57:
[----:B0-----:R-:W0:Y:S01]  /*0860*/  LDCU.64 UR26, c[0x0][0x3b0] ;  /* 0x00007600ff1a77ac */ /* 0x001e220008000a00 */
[----:B-1-34-:R-:W-:Y:S01]  /*0870*/  CS2R R4, SRZ ;  /* 0x0000000000047805 */ /* 0x01afe2000001ff00 */
[----:B------:R-:W1:Y:S01]  /*0880*/  LDCU.128 UR8, c[0x0][0x390] ;  /* 0x00007200ff0877ac */ /* 0x000e620008000c00 */
[----:B0-----:R-:W-:Y:S02]  /*0890*/  UIMAD UR14, UR5, UR26, URZ ;  /* 0x0000001a050e72a4 */ /* 0x001fe4000f8e02ff */
[----:B------:R-:W-:Y:S02]  /*08a0*/  UIMAD.WIDE.U32 UR12, UR4, UR26, UR6 ;  /* 0x0000001a040c72a5 */ /* 0x000fe4000f8e0006 */
[----:B------:R-:W-:Y:S02]  /*08b0*/  UIMAD UR14, UR4, UR27, UR14 ;  /* 0x0000001b040e72a4 */ /* 0x000fe4000f8e020e */
[----:B-1----:R-:W-:Y:S02]  /*08c0*/  ULEA UR15, UP0, UR12, UR8, 0x3 ;  /* 0x000000080c0f7291 */ /* 0x002fe4000f8018ff */
[----:B------:R-:W-:-:S04]  /*08d0*/  UIADD3 UR8, UPT, UPT, UR13, UR14, URZ ;  /* 0x0000000e0d087290 */ /* 0x000fc8000fffe0ff */
[----:B------:R-:W-:Y:S01]  /*08e0*/  ULEA.HI.X UR8, UR12, UR9, UR8, 0x3, UP0 ;  /* 0x000000090c087291 */ /* 0x000fe200080f1c08 */
[----:B------:R-:W-:Y:S01]  /*08f0*/  IMAD.U32 R2, RZ, RZ, UR15 ;  /* 0x0000000fff027e24 */ /* 0x000fe2000f8e00ff */
[----:B------:R-:W-:Y:S01]  /*0900*/  UISETP.GE.U32.AND UP0, UPT, UR10, 0x8, UPT ;  /* 0x000000080a00788c */ /* 0x000fe2000bf06070 */
[----:B------:R-:W-:-:S03]  /*0910*/  UMOV UR9, URZ ;  /* 0x000000ff00097c82 */ /* 0x000fc60008000000 */
[----:B------:R-:W-:Y:S01]  /*0920*/  MOV R3, UR8 ;  /* 0x0000000800037c02 */ /* 0x000fe20008000f00 */
[----:B------:R-:W-:Y:S01]  /*0930*/  UISETP.GE.U32.AND.EX UP0, UPT, UR11, URZ, UPT, UP0 ;  /* 0x000000ff0b00728c */ /* 0x000fe2000bf06100 */
[----:B------:R-:W-:-:S03]  /*0940*/  UMOV UR8, URZ ;  /* 0x000000ff00087c82 */ /* 0x000fc60008000000 */
[----:B------:R0:W-:Y:S05]  /*0950*/  STG.E.64 desc[UR24][R2.64], RZ ;  /* 0x000000ff02007986 */ /* 0x0001ea000c101b18 */
[----:B--2---:R-:W-:Y:S05]  /*0960*/  BRA.U !UP0, `(.L_x_52) ;  /* 0x0000000508e07547 */ /* 0x004fea000b800000 */
[----:B------:R-:W-:Y:S01]  /*0970*/  CS2R R4, SRZ ;  /* 0x0000000000047805 */ /* 0x000fe2000001ff00 */
[----:B------:R-:W1:Y:S01]  /*0980*/  LDCU.64 UR18, c[0x0][0x3a0] ;  /* 0x00007400ff1277ac */ /* 0x000e620008000a00 */
[----:B------:R-:W2:Y:S01]  /*0990*/  LDCU.128 UR20, c[0x0][0x380] ;  /* 0x00007000ff1477ac */ /* 0x000ea20008000c00 */
[----:B------:R-:W-:Y:S01]  /*09a0*/  USHF.L.U32 UR33, UR26, 0x3, URZ ;  /* 0x000000031a217899 */ /* 0x000fe200080006ff */
[----:B------:R-:W-:Y:S01]  /*09b0*/  UMOV UR8, URZ ;  /* 0x000000ff00087c82 */ /* 0x000fe20008000000 */
[----:B------:R-:W-:-:S10]  /*09c0*/  UMOV UR9, URZ ;  /* 0x000000ff00097c82 */ /* 0x000fd40008000000 */
.L_x_53:
[----:B-1----:R-:W-:Y:S02]  /*09d0*/  UIMAD UR14, UR9, UR18, URZ ;  /* 0x00000012090e72a4 */ /* 0x002fe4000f8e02ff */
[----:B------:R-:W-:Y:S02]  /*09e0*/  UIMAD UR28, UR9, UR26, URZ ;  /* 0x0000001a091c72a4 */ /* 0x000fe4000f8e02ff */
        /* <DEDUP_REMOVED lines=11> */
[----:B------:R-:W-:Y:S02]  /*0aa0*/  IMAD.U32 R10, RZ, RZ, UR15 ;  /* 0x0000000fff0a7e24 */ /* 0x000fe4000f8e00ff */
[----:B------:R-:W-:Y:S01]  /*0ab0*/  IMAD.U32 R9, RZ, RZ, UR28 ;  /* 0x0000001cff097e24 */ /* 0x000fe2000f8e00ff */
[----:B------:R-:W-:-:S05]  /*0ac0*/  MOV R11, UR29 ;  /* 0x0000001d000b7c02 */ /* 0x000fca0008000f00 */
[----:B---3--:R1:W2:Y:S04]  /*0ad0*/  LDG.E.64 R6, desc[UR24][R10.64] ;  /* 0x000000180a067981 */ /* 0x0082a8000c1e1b00 */
[----:B------:R-:W2:Y:S01]  /*0ae0*/  LDG.E.64 R8, desc[UR24][R8.64] ;  /* 0x0000001808087981 */ /* 0x000ea2000c1e1b00 */
[----:B------:R-:W-:Y:S02]  /*0af0*/  USHF.L.U32 UR32, UR18, 0x3, URZ ;  /* 0x0000000312207899 */ /* 0x000fe400080006ff */
[----:B------:R-:W-:Y:S02]  /*0b00*/  USHF.L.U64.HI UR30, UR26, 0x3, UR27 ;  /* 0x000000031a1e7899 */ /* 0x000fe4000801021b */
[----:B------:R-:W-:Y:S02]  /*0b10*/  USHF.L.U64.HI UR31, UR18, 0x3, UR19 ;  /* 0x00000003121f7899 */ /* 0x000fe40008010213 */
[----:B------:R-:W-:-:S02]  /*0b20*/  UIADD3 UR14, UP0, UPT, UR32, UR15, URZ ;  /* 0x0000000f200e7290 */ /* 0x000fc4000ff1e0ff */
[----:B------:R-:W-:Y:S02]  /*0b30*/  UIADD3 UR12, UP1, UPT, UR33, UR13, URZ ;  /* 0x0000000d210c7290 */ /* 0x000fe4000ff3e0ff */
[----:B------:R-:W-:Y:S02]  /*0b40*/  UIADD3.X UR15, UPT, UPT, UR31, UR29, URZ, UP0, !UPT ;  /* 0x0000001d1f0f7290 */ /* 0x000fe400087fe4ff */
[----:B------:R-:W-:Y:S01]  /*0b50*/  UIADD3.X UR13, UPT, UPT, UR30, UR28, URZ, UP1, !UPT ;  /* 0x0000001c1e0d7290 */ /* 0x000fe20008ffe4ff */
[----:B------:R-:W-:Y:S01]  /*0b60*/  IMAD.U32 R12, RZ, RZ, UR14 ;  /* 0x0000000eff0c7e24 */ /* 0x000fe2000f8e00ff */
[----:B-1----:R-:W-:Y:S02]  /*0b70*/  MOV R10, UR12 ;  /* 0x0000000c000a7c02 */ /* 0x002fe40008000f00 */
[----:B------:R-:W-:Y:S02]  /*0b80*/  IMAD.U32 R13, RZ, RZ, UR15 ;  /* 0x0000000fff0d7e24 */ /* 0x000fe4000f8e00ff */
[----:B------:R-:W-:Y:S01]  /*0b90*/  MOV R11, UR13 ;  /* 0x0000000d000b7c02 */ /* 0x000fe20008000f00 */
[----:B--2---:R-:W-:-:S07]  /*0ba0*/  DFMA R6, R6, R8, R4 ;  /* 0x000000080606722b */ /* 0x004fce0000000004 */
[----:B------:R1:W-:Y:S04]  /*0bb0*/  STG.E.64 desc[UR24][R2.64], R6 ;  /* 0x0000000602007986 */ /* 0x0003e8000c101b18 */
[----:B------:R-:W2:Y:S04]  /*0bc0*/  LDG.E.64 R4, desc[UR24][R12.64] ;  /* 0x000000180c047981 */ /* 0x000ea8000c1e1b00 */
[----:B------:R-:W2:Y:S01]  /*0bd0*/  LDG.E.64 R8, desc[UR24][R10.64] ;  /* 0x000000180a087981 */ /* 0x000ea2000c1e1b00 */
[----:B------:R-:W-:Y:S02]  /*0be0*/  UIADD3 UR12, UP1, UPT, UR12, UR33, URZ ;  /* 0x000000210c0c7290 */ /* 0x000fe4000ff3e0ff */
[----:B------:R-:W-:-:S02]  /*0bf0*/  UIADD3 UR14, UP0, UPT, UR14, UR32, URZ ;  /* 0x000000200e0e7290 */ /* 0x000fc4000ff1e0ff */
[----:B------:R-:W-:Y:S02]  /*0c00*/  UIADD3.X UR13, UPT, UPT, UR13, UR30, URZ, UP1, !UPT ;  /* 0x0000001e0d0d7290 */ /* 0x000fe40008ffe4ff */
[----:B------:R-:W-:Y:S02]  /*0c10*/  UIADD3.X UR15, UPT, UPT, UR15, UR31, URZ, UP0, !UPT ;  /* 0x0000001f0f0f7290 */ /* 0x000fe400087fe4ff */
[----:B------:R-:W-:-:S04]  /*0c20*/  IMAD.U32 R14, RZ, RZ, UR14 ;  /* 0x0000000eff0e7e24 */ /* 0x000fc8000f8e00ff */
[----:B------:R-:W-:Y:S01]  /*0c30*/  IMAD.U32 R15, RZ, RZ, UR15 ;  /* 0x0000000fff0f7e24 */ /* 0x000fe2000f8e00ff */
[----:B--2---:R-:W-:Y:S01]  /*0c40*/  DFMA R4, R4, R8, R6 ;  /* 0x000000080404722b */ /* 0x004fe20000000006 */
[----:B------:R-:W-:Y:S02]  /*0c50*/  MOV R8, UR12 ;  /* 0x0000000c00087c02 */ /* 0x000fe40008000f00 */
[----:B------:R-:W-:-:S04]  /*0c60*/  MOV R9, UR13 ;  /* 0x0000000d00097c02 */ /* 0x000fc80008000f00 */
[----:B------:R2:W-:Y:S04]  /*0c70*/  STG.E.64 desc[UR24][R2.64], R4 ;  /* 0x0000000402007986 */ /* 0x0005e8000c101b18 */
[----:B-1----:R-:W3:Y:S04]  /*0c80*/  LDG.E.64 R6, desc[UR24][R14.64] ;  /* 0x000000180e067981 */ /* 0x002ee8000c1e1b00 */
[----:B------:R-:W3:Y:S01]  /*0c90*/  LDG.E.64 R8, desc[UR24][R8.64] ;  /* 0x0000001808087981 */ /* 0x000ee2000c1e1b00 */
[----:B------:R-:W-:Y:S02]  /*0ca0*/  UIADD3 UR14, UP0, UPT, UR14, UR32, URZ ;  /* 0x000000200e0e7290 */ /* 0x000fe4000ff1e0ff */
[----:B------:R-:W-:-:S02]  /*0cb0*/  UIADD3 UR12, UP1, UPT, UR12, UR33, URZ ;  /* 0x000000210c0c7290 */ /* 0x000fc4000ff3e0ff */
[----:B------:R-:W-:Y:S02]  /*0cc0*/  UIADD3.X UR15, UPT, UPT, UR15, UR31, URZ, UP0, !UPT ;  /* 0x0000001f0f0f7290 */ /* 0x000fe400087fe4ff */
[----:B------:R-:W-:Y:S01]  /*0cd0*/  UIADD3.X UR13, UPT, UPT, UR13, UR30, URZ, UP1, !UPT ;  /* 0x0000001e0d0d7290 */ /* 0x000fe20008ffe4ff */
[----:B------:R-:W-:Y:S01]  /*0ce0*/  IMAD.U32 R10, RZ, RZ, UR14 ;  /* 0x0000000eff0a7e24 */ /* 0x000fe2000f8e00ff */
[----:B------:R-:W-:Y:S02]  /*0cf0*/  MOV R12, UR12 ;  /* 0x0000000c000c7c02 */ /* 0x000fe40008000f00 */
[----:B------:R-:W-:Y:S02]  /*0d00*/  IMAD.U32 R11, RZ, RZ, UR15 ;  /* 0x0000000fff0b7e24 */ /* 0x000fe4000f8e00ff */
[----:B------:R-:W-:Y:S01]  /*0d10*/  MOV R13, UR13 ;  /* 0x0000000d000d7c02 */ /* 0x000fe20008000f00 */
[----:B---3--:R-:W-:-:S07]  /*0d20*/  DFMA R6, R6, R8, R4 ;  /* 0x000000080606722b */ /* 0x008fce0000000004 */
[----:B------:R1:W-:Y:S04]  /*0d30*/  STG.E.64 desc[UR24][R2.64], R6 ;  /* 0x0000000602007986 */ /* 0x0003e8000c101b18 */
[----:B--2---:R-:W2:Y:S04]  /*0d40*/  LDG.E.64 R4, desc[UR24][R10.64] ;  /* 0x000000180a047981 */ /* 0x004ea8000c1e1b00 */
        /* <DEDUP_REMOVED lines=49> */
[----:B------:R-:W-:-:S04]  /*1060*/  UIADD3 UR8, UP0, UPT, UR8, 0x8, URZ ;  /* 0x0000000808087890 */ /* 0x000fc8000ff1e0ff */
[----:B------:R-:W-:Y:S02]  /*1070*/  UIADD3.X UR9, UPT, UPT, URZ, UR9, URZ, UP0, !UPT ;  /* 0x00000009ff097290 */ /* 0x000fe400087fe4ff */
[----:B------:R-:W-:-:S04]  /*1080*/  UISETP.NE.U32.AND UP0, UPT, UR8, UR16, UPT ;  /* 0x000000100800728c */ /* 0x000fc8000bf05070 */
[----:B------:R-:W-:Y:S01]  /*1090*/  UISETP.NE.AND.EX UP0, UPT, UR9, UR11, UPT, UP0 ;  /* 0x0000000b0900728c */ /* 0x000fe2000bf05300 */
[----:B--2---:R-:W-:-:S07]  /*10a0*/  DFMA R4, R4, R8, R6 ;  /* 0x000000080404722b */ /* 0x004fce0000000006 */
[----:B------:R3:W-:Y:S01]  /*10b0*/  STG.E.64 desc[UR24][R2.64], R4 ;  /* 0x0000000402007986 */ /* 0x0007e2000c101b18 */
[----:B------:R-:W-:Y:S05]  /*10c0*/  BRA.U UP0, `(.L_x_53) ;  /* 0xfffffff900407547 */ /* 0x000fea000b83ffff */
[----:B------:R-:W1:Y:S01]  /*10d0*/  LDCU UR9, c[0x0][0x39c] ;  /* 0x00007380ff0977ac */ /* 0x000e620008000800 */
[----:B------:R-:W-:-:S05]  /*10e0*/  UMOV UR8, UR16 ;  /* 0x0000001000087c82 */ /* 0x000fca0008000000 */
.L_x_52:
[----:B------:R-:W-:-:S04]  /*10f0*/  UISETP.NE.U32.AND UP0, UPT, UR17, URZ, UPT ;  /* 0x000000ff1100728c */ /* 0x000fc8000bf05070 */
[----:B------:R-:W-:-:S09]  /*1100*/  UISETP.NE.AND.EX UP0, UPT, URZ, URZ, UPT, UP0 ;  /* 0x000000ffff00728c */ /* 0x000fd2000bf05300 */
[----:B------:R-:W-:Y:S05]  /*1110*/  BRA.U !UP0, `(.L_x_54) ;  /* 0x0000000908287547 */ /* 0x000fea000b800000 */
[----:B------:R-:W-:Y:S02]  /*1120*/  UIADD3 UR11, UP0, UPT, UR17, -0x1, URZ ;  /* 0xffffffff110b7890 */ /* 0x000fe4000ff1e0ff */
[----:B------:R-:W-:Y:S02]  /*1130*/  ULOP3.LUT UR30, UR10, 0x3, URZ, 0xc0, !UPT ;  /* 0x000000030a1e7892 */ /* 0x000fe4000f8ec0ff */
[----:B------:R-:W-:Y:S02]  /*1140*/  UIADD3.X UR12, UPT, UPT, URZ, -0x1, URZ, UP0, !UPT ;  /* 0xffffffffff0c7890 */ /* 0x000fe400087fe4ff */
[----:B------:R-:W-:Y:S02]  /*1150*/  UISETP.GE.U32.AND UP1, UPT, UR11, 0x3, UPT ;  /* 0x000000030b00788c */ /* 0x000fe4000bf26070 */
[----:B------:R-:W-:Y:S02]  /*1160*/  UISETP.NE.U32.AND UP0, UPT, UR30, URZ, UPT ;  /* 0x000000ff1e00728c */ /* 0x000fe4000bf05070 */
[----:B------:R-:W-:-:S02]  /*1170*/  UISETP.GE.U32.AND.EX UP1, UPT, UR12, URZ, UPT, UP1 ;  /* 0x000000ff0c00728c */ /* 0x000fc4000bf26110 */
[----:B------:R-:W-:Y:S01]  /*1180*/  UISETP.NE.AND.EX UP0, UPT, URZ, URZ, UPT, UP0 ;  /* 0x000000ffff00728c */ /* 0x000fe2000bf05300 */
[----:B------:R-:W2:Y:S06]  /*1190*/  LDCU.64 UR18, c[0x0][0x3a0] ;  /* 0x00007400ff1277ac */ /* 0x000eac0008000a00 */
[----:B------:R-:W-:Y:S05]  /*11a0*/  BRA.U !UP1, `(.L_x_55) ;  /* 0x0000000509047547 */ /* 0x000fea000b800000 */
[----:B------:R-:W4:Y:S01]  /*11b0*/  LDCU.128 UR12, c[0x0][0x380] ;  /* 0x00007000ff0c77ac */ /* 0x000f220008000c00 */
[----:B-12---:R-:W-:Y:S02]  /*11c0*/  UIMAD UR11, UR9, UR18, URZ ;  /* 0x00000012090b72a4 */ /* 0x006fe4000f8e02ff */
[----:B------:R-:W-:Y:S02]  /*11d0*/  UIMAD UR28, UR9, UR26, URZ ;  /* 0x0000001a091c72a4 */ /* 0x000fe4000f8e02ff */
[----:B------:R-:W-:Y:S02]  /*11e0*/  UIMAD.WIDE.U32 UR20, UR8, UR18, UR4 ;  /* 0x00000012081472a5 */ /* 0x000fe4000f8e0004 */
[----:B------:R-:W-:Y:S02]  /*11f0*/  UIMAD UR11, UR8, UR19, UR11 ;  /* 0x00000013080b72a4 */ /* 0x000fe4000f8e020b */
[----:B------:R-:W-:Y:S02]  /*1200*/  UIMAD.WIDE.U32 UR22, UR8, UR26, UR6 ;  /* 0x0000001a081672a5 */ /* 0x000fe4000f8e0006 */
[----:B------:R-:W-:-:S02]  /*1210*/  UIMAD UR29, UR8, UR27, UR28 ;  /* 0x0000001b081d72a4 */ /* 0x000fc4000f8e021c */
[----:B----4-:R-:W-:Y:S02]  /*1220*/  ULEA UR28, UP1, UR20, UR12, 0x3 ;  /* 0x0000000c141c7291 */ /* 0x010fe4000f8218ff */
[----:B------:R-:W-:Y:S02]  /*1230*/  UIADD3 UR12, UPT, UPT, UR21, UR11, URZ ;  /* 0x0000000b150c7290 */ /* 0x000fe4000fffe0ff */
[----:B------:R-:W-:Y:S02]  /*1240*/  ULEA UR14, UP2, UR22, UR14, 0x3 ;  /* 0x0000000e160e7291 */ /* 0x000fe4000f8418ff */
[----:B------:R-:W-:Y:S01]  /*1250*/  UIADD3 UR11, UPT, UPT, UR23, UR29, URZ ;  /* 0x0000001d170b7290 */ /* 0x000fe2000fffe0ff */
[----:B---3--:R-:W-:Y:S01]  /*1260*/  MOV R6, UR28 ;  /* 0x0000001c00067c02 */ /* 0x008fe20008000f00 */
[----:B------:R-:W-:Y:S02]  /*1270*/  ULEA.HI.X UR20, UR20, UR13, UR12, 0x3, UP1 ;  /* 0x0000000d14147291 */ /* 0x000fe400088f1c0c */
[----:B------:R-:W-:Y:S01]  /*1280*/  ULEA.HI.X UR22, UR22, UR15, UR11, 0x3, UP2 ;  /* 0x0000000f16167291 */ /* 0x000fe200090f1c0b */
[----:B------:R-:W-:-:S03]  /*1290*/  IMAD.U32 R8, RZ, RZ, UR14 ;  /* 0x0000000eff087e24 */ /* 0x000fc6000f8e00ff */
[----:B------:R-:W-:Y:S02]  /*12a0*/  IMAD.U32 R7, RZ, RZ, UR20 ;  /* 0x00000014ff077e24 */ /* 0x000fe4000f8e00ff */
[----:B------:R-:W-:-:S04]  /*12b0*/  MOV R9, UR22 ;  /* 0x0000001600097c02 */ /* 0x000fc80008000f00 */
[----:B------:R-:W2:Y:S04]  /*12c0*/  LDG.E.64 R6, desc[UR24][R6.64] ;  /* 0x0000001806067981 */ /* 0x000ea8000c1e1b00 */
[----:B------:R-:W2:Y:S01]  /*12d0*/  LDG.E.64 R8, desc[UR24][R8.64] ;  /* 0x0000001808087981 */ /* 0x000ea2000c1e1b00 */
[----:B------:R-:W-:Y:S02]  /*12e0*/  UIMAD.WIDE.U32 UR12, UR18, 0x8, URZ ;  /* 0x00000008120c78a5 */ /* 0x000fe4000f8e00ff */
[----:B------:R-:W-:Y:S02]  /*12f0*/  USHF.L.U32 UR15, UR19, 0x3, URZ ;  /* 0x00000003130f7899 */ /* 0x000fe400080006ff */
[----:B------:R-:W-:Y:S02]  /*1300*/  USHF.L.U32 UR23, UR26, 0x3, URZ ;  /* 0x000000031a177899 */ /* 0x000fe400080006ff */
[----:B------:R-:W-:-:S02]  /*1310*/  USHF.L.U32 UR29, UR18, 0x3, URZ ;  /* 0x00000003121d7899 */ /* 0x000fc400080006ff */
[----:B------:R-:W-:Y:S02]  /*1320*/  USHF.L.U64.HI UR21, UR26, 0x3, UR27 ;  /* 0x000000031a157899 */ /* 0x000fe4000801021b */
[----:B------:R-:W-:Y:S02]  /*1330*/  UIADD3 UR15, UPT, UPT, UR13, UR15, URZ ;  /* 0x0000000f0d0f7290 */ /* 0x000fe4000fffe0ff */
[----:B------:R-:W-:Y:S02]  /*1340*/  UIADD3 UR11, UP2, UPT, UR14, UR23, URZ ;  /* 0x000000170e0b7290 */ /* 0x000fe4000ff5e0ff */
[----:B------:R-:W-:Y:S02]  /*1350*/  UIADD3 UR13, UP1, UPT, UR28, UR29, URZ ;  /* 0x0000001d1c0d7290 */ /* 0x000fe4000ff3e0ff */
[----:B------:R-:W-:Y:S02]  /*1360*/  UIADD3.X UR12, UPT, UPT, UR22, UR21, URZ, UP2, !UPT ;  /* 0x00000015160c7290 */ /* 0x000fe400097fe4ff */
[----:B------:R-:W-:-:S02]  /*1370*/  UIADD3.X UR14, UPT, UPT, UR15, UR20, URZ, UP1, !UPT ;  /* 0x000000140f0e7290 */ /* 0x000fc40008ffe4ff */
[----:B------:R-:W-:-:S04]  /*1380*/  MOV R10, UR13 ;  /* 0x0000000d000a7c02 */ /* 0x000fc80008000f00 */
[----:B------:R-:W-:Y:S01]  /*1390*/  IMAD.U32 R11, RZ, RZ, UR14 ;  /* 0x0000000eff0b7e24 */ /* 0x000fe2000f8e00ff */
[----:B--2---:R-:W-:Y:S01]  /*13a0*/  DFMA R6, R6, R8, R4 ;  /* 0x000000080606722b */ /* 0x004fe20000000004 */
[----:B------:R-:W-:Y:S01]  /*13b0*/  IMAD.U32 R8, RZ, RZ, UR11 ;  /* 0x0000000bff087e24 */ /* 0x000fe2000f8e00ff */
[----:B------:R-:W-:-:S05]  /*13c0*/  MOV R9, UR12 ;  /* 0x0000000c00097c02 */ /* 0x000fca0008000f00 */
[----:B------:R1:W-:Y:S04]  /*13d0*/  STG.E.64 desc[UR24][R2.64], R6 ;  /* 0x0000000602007986 */ /* 0x0003e8000c101b18 */
[----:B------:R-:W2:Y:S04]  /*13e0*/  LDG.E.64 R4, desc[UR24][R10.64] ;  /* 0x000000180a047981 */ /* 0x000ea8000c1e1b00 */
[----:B------:R-:W2:Y:S01]  /*13f0*/  LDG.E.64 R8, desc[UR24][R8.64] ;  /* 0x0000001808087981 */ /* 0x000ea2000c1e1b00 */
[----:B------:R-:W-:Y:S02]  /*1400*/  UIADD3 UR13, UP1, UPT, UR13, UR29, URZ ;  /* 0x0000001d0d0d7290 */ /* 0x000fe4000ff3e0ff */
[----:B------:R-:W-:-:S02]  /*1410*/  UIADD3 UR11, UP2, UPT, UR11, UR23, URZ ;  /* 0x000000170b0b7290 */ /* 0x000fc4000ff5e0ff */
[----:B------:R-:W-:Y:S02]  /*1420*/  UIADD3.X UR14, UPT, UPT, UR14, UR15, URZ, UP1, !UPT ;  /* 0x0000000f0e0e7290 */ /* 0x000fe40008ffe4ff */
[----:B------:R-:W-:Y:S01]  /*1430*/  UIADD3.X UR12, UPT, UPT, UR12, UR21, URZ, UP2, !UPT ;  /* 0x000000150c0c7290 */ /* 0x000fe200097fe4ff */
[----:B------:R-:W-:Y:S01]  /*1440*/  MOV R12, UR13 ;  /* 0x0000000d000c7c02 */ /* 0x000fe20008000f00 */
[----:B------:R-:W-:Y:S02]  /*1450*/  IMAD.U32 R14, RZ, RZ, UR11 ;  /* 0x0000000bff0e7e24 */ /* 0x000fe4000f8e00ff */
[----:B------:R-:W-:Y:S02]  /*1460*/  IMAD.U32 R13, RZ, RZ, UR14 ;  /* 0x0000000eff0d7e24 */ /* 0x000fe4000f8e00ff */
[----:B------:R-:W-:Y:S01]  /*1470*/  MOV R15, UR12 ;  /* 0x0000000c000f7c02 */ /* 0x000fe20008000f00 */
[----:B--2---:R-:W-:-:S07]  /*1480*/  DFMA R4, R4, R8, R6 ;  /* 0x000000080404722b */ /* 0x004fce0000000006 */
[----:B------:R2:W-:Y:S04]  /*1490*/  STG.E.64 desc[UR24][R2.64], R4 ;  /* 0x0000000402007986 */ /* 0x0005e8000c101b18 */
[----:B-1----:R-:W3:Y:S04]  /*14a0*/  LDG.E.64 R6, desc[UR24][R12.64] ;  /* 0x000000180c067981 */ /* 0x002ee8000c1e1b00 */
[----:B------:R-:W3:Y:S01]  /*14b0*/  LDG.E.64 R8, desc[UR24][R14.64] ;  /* 0x000000180e087981 */ /* 0x000ee2000c1e1b00 */
[----:B------:R-:W-:Y:S02]  /*14c0*/  UIADD3 UR11, UP2, UPT, UR11, UR23, URZ ;  /* 0x000000170b0b7290 */ /* 0x000fe4000ff5e0ff */
[----:B------:R-:W-:-:S02]  /*14d0*/  UIADD3 UR13, UP1, UPT, UR13, UR29, URZ ;  /* 0x0000001d0d0d7290 */ /* 0x000fc4000ff3e0ff */
[----:B------:R-:W-:Y:S02]  /*14e0*/  UIADD3.X UR12, UPT, UPT, UR12, UR21, URZ, UP2, !UPT ;  /* 0x000000150c0c7290 */ /* 0x000fe400097fe4ff */
[----:B------:R-:W-:Y:S02]  /*14f0*/  UIADD3.X UR14, UPT, UPT, UR14, UR15, URZ, UP1, !UPT ;  /* 0x0000000f0e0e7290 */ /* 0x000fe40008ffe4ff */
[----:B------:R-:W-:-:S04]  /*1500*/  MOV R10, UR13 ;  /* 0x0000000d000a7c02 */ /* 0x000fc80008000f00 */
[----:B------:R-:W-:Y:S01]  /*1510*/  IMAD.U32 R11, RZ, RZ, UR14 ;  /* 0x0000000eff0b7e24 */ /* 0x000fe2000f8e00ff */
[----:B---3--:R-:W-:Y:S01]  /*1520*/  DFMA R6, R6, R8, R4 ;  /* 0x000000080606722b */ /* 0x008fe20000000004 */
[----:B------:R-:W-:Y:S01]  /*1530*/  IMAD.U32 R8, RZ, RZ, UR11 ;  /* 0x0000000bff087e24 */ /* 0x000fe2000f8e00ff */
[----:B------:R-:W-:-:S05]  /*1540*/  MOV R9, UR12 ;  /* 0x0000000c00097c02 */ /* 0x000fca0008000f00 */
[----:B------:R4:W-:Y:S04]  /*1550*/  STG.E.64 desc[UR24][R2.64], R6 ;  /* 0x0000000602007986 */ /* 0x0009e8000c101b18 */
[----:B--2---:R-:W2:Y:S04]  /*1560*/  LDG.E.64 R4, desc[UR24][R10.64] ;  /* 0x000000180a047981 */ /* 0x004ea8000c1e1b00 */
[----:B------:R-:W2:Y:S01]  /*1570*/  LDG.E.64 R8, desc[UR24][R8.64] ;  /* 0x0000001808087981 */ /* 0x000ea2000c1e1b00 */
[----:B------:R-:W-:-:S04]  /*1580*/  UIADD3 UR8, UP1, UPT, UR8, 0x4, URZ ;  /* 0x0000000408087890 */ /* 0x000fc8000ff3e0ff */
[----:B------:R-:W-:Y:S01]  /*1590*/  UIADD3.X UR9, UPT, UPT, URZ, UR9, URZ, UP1, !UPT ;  /* 0x00000009ff097290 */ /* 0x000fe20008ffe4ff */
[----:B--2---:R-:W-:-:S07]  /*15a0*/  DFMA R4, R4, R8, R6 ;  /* 0x000000080404722b */ /* 0x004fce0000000006 */
[----:B------:R4:W-:Y:S04]  /*15b0*/  STG.E.64 desc[UR24][R2.64], R4 ;  /* 0x0000000402007986 */ /* 0x0009e8000c101b18 */
.L_x_55:
[----:B------:R-:W-:Y:S05]  /*15c0*/  BRA.U !UP0, `(.L_x_54) ;  /* 0x0000000108fc7547 */ /* 0x000fea000b800000 */
[----:B------:R-:W-:Y:S02]  /*15d0*/  UISETP.NE.U32.AND UP1, UPT, UR30, 0x1, UPT ;  /* 0x000000011e00788c */ /* 0x000fe4000bf25070 */
[----:B------:R-:W-:Y:S02]  /*15e0*/  ULOP3.LUT UR10, UR10, 0x1, URZ, 0xc0, !UPT ;  /* 0x000000010a0a7892 */ /* 0x000fe4000f8ec0ff */
[----:B------:R-:W-:Y:S02]  /*15f0*/  UISETP.NE.AND.EX UP1, UPT, URZ, URZ, UPT, UP1 ;  /* 0x000000ffff00728c */ /* 0x000fe4000bf25310 */
[----:B------:R-:W-:-:S04]  /*1600*/  UISETP.NE.U32.AND UP0, UPT, UR10, 0x1, UPT ;  /* 0x000000010a00788c */ /* 0x000fc8000bf05070 */
[----:B------:R-:W-:-:S03]  /*1610*/  UISETP.NE.U32.AND.EX UP0, UPT, URZ, URZ, UPT, UP0 ;  /* 0x000000ffff00728c */ /* 0x000fc6000bf05100 */
[----:B------:R-:W-:Y:S08]  /*1620*/  BRA.U !UP1, `(.L_x_56) ;  /* 0x00000001098c7547 */ /* 0x000ff0000b800000 */
[----:B------:R-:W5:Y:S01]  /*1630*/  LDCU.128 UR12, c[0x0][0x380] ;  /* 0x00007000ff0c77ac */ /* 0x000f620008000c00 */
[----:B-12---:R-:W-:Y:S02]  /*1640*/  UIMAD UR22, UR9, UR18, URZ ;  /* 0x00000012091672a4 */ /* 0x006fe4000f8e02ff */
[----:B------:R-:W-:Y:S02]  /*1650*/  UIMAD UR23, UR9, UR26, URZ ;  /* 0x0000001a091772a4 */ /* 0x000fe4000f8e02ff */
[----:B------:R-:W-:Y:S02]  /*1660*/  UIMAD.WIDE.U32 UR20, UR8, UR26, UR6 ;  /* 0x0000001a081472a5 */ /* 0x000fe4000f8e0006 */
[----:B------:R-:W-:Y:S02]  /*1670*/  UIMAD.WIDE.U32 UR10, UR8, UR18, UR4 ;  /* 0x00000012080a72a5 */ /* 0x000fe4000f8e0004 */
[----:B------:R-:W-:Y:S02]  /*1680*/  UIMAD UR22, UR8, UR19, UR22 ;  /* 0x00000013081672a4 */ /* 0x000fe4000f8e0216 */
[----:B------:R-:W-:-:S02]  /*1690*/  UIMAD UR23, UR8, UR27, UR23 ;  /* 0x0000001b081772a4 */ /* 0x000fc4000f8e0217 */
[----:B------:R-:W-:Y:S02]  /*16a0*/  UIADD3 UR22, UPT, UPT, UR11, UR22, URZ ;  /* 0x000000160b167290 */ /* 0x000fe4000fffe0ff */
[----:B-----5:R-:W-:Y:S02]  /*16b0*/  ULEA UR14, UP2, UR20, UR14, 0x3 ;  /* 0x0000000e140e7291 */ /* 0x020fe4000f8418ff */
[----:B------:R-:W-:Y:S02]  /*16c0*/  ULEA UR12, UP1, UR10, UR12, 0x3 ;  /* 0x0000000c0a0c7291 */ /* 0x000fe4000f8218ff */
[----:B------:R-:W-:Y:S02]  /*16d0*/  UIADD3 UR23, UPT, UPT, UR21, UR23, URZ ;  /* 0x0000001715177290 */ /* 0x000fe4000fffe0ff */
[----:B------:R-:W-:Y:S01]  /*16e0*/  ULEA.HI.X UR13, UR10, UR13, UR22, 0x3, UP1 ;  /* 0x0000000d0a0d7291 */ /* 0x000fe200088f1c16 */
[----:B------:R-:W-:Y:S01]  /*16f0*/  IMAD.U32 R14, RZ, RZ, UR14 ;  /* 0x0000000eff0e7e24 */ /* 0x000fe2000f8e00ff */
[----:B------:R-:W-:Y:S01]  /*1700*/  ULEA.HI.X UR15, UR20, UR15, UR23, 0x3, UP2 ;  /* 0x0000000f140f7291 */ /* 0x000fe200090f1c17 */
[----:B------:R-:W-:-:S03]  /*1710*/  MOV R12, UR12 ;  /* 0x0000000c000c7c02 */ /* 0x000fc60008000f00 */
[----:B------:R-:W-:Y:S02]  /*1720*/  IMAD.U32 R13, RZ, RZ, UR13 ;  /* 0x0000000dff0d7e24 */ /* 0x000fe4000f8e00ff */
[----:B------:R-:W-:-:S03]  /*1730*/  MOV R15, UR15 ;  /* 0x0000000f000f7c02 */ /* 0x000fc60008000f00 */
[----:B---34-:R-:W2:Y:S04]  /*1740*/  LDG.E.64 R6, desc[UR24][R12.64] ;  /* 0x000000180c067981 */ /* 0x018ea8000c1e1b00 */
[----:B------:R-:W2:Y:S01]  /*1750*/  LDG.E.64 R8, desc[UR24][R14.64] ;  /* 0x000000180e087981 */ /* 0x000ea2000c1e1b00 */
[----:B------:R-:W-:Y:S02]  /*1760*/  ULEA UR10, UP2, UR26, UR14, 0x3 ;  /* 0x0000000e1a0a7291 */ /* 0x000fe4000f8418ff */
[----:B------:R-:W-:Y:S02]  /*1770*/  ULEA UR12, UP1, UR18, UR12, 0x3 ;  /* 0x0000000c120c7291 */ /* 0x000fe4000f8218ff */
[----:B------:R-:W-:Y:S02]  /*1780*/  ULEA.HI.X UR11, UR26, UR15, UR27, 0x3, UP2 ;  /* 0x0000000f1a0b7291 */ /* 0x000fe400090f1c1b */
[----:B------:R-:W-:-:S02]  /*1790*/  ULEA.HI.X UR13, UR18, UR13, UR19, 0x3, UP1 ;  /* 0x0000000d120d7291 */ /* 0x000fc400088f1c13 */
        /* <DEDUP_REMOVED lines=8> */
[----:B------:R-:W-:-:S04]  /*1820*/  UIADD3 UR8, UP1, UPT, UR8, 0x2, URZ ;  /* 0x0000000208087890 */ /* 0x000fc8000ff3e0ff */
[----:B------:R-:W-:Y:S01]  /*1830*/  UIADD3.X UR9, UPT, UPT, URZ, UR9, URZ, UP1, !UPT ;  /* 0x00000009ff097290 */ /* 0x000fe20008ffe4ff */
[----:B--2---:R-:W-:-:S07]  /*1840*/  DFMA R4, R4, R8, R6 ;  /* 0x000000080404722b */ /* 0x004fce0000000006 */
[----:B------:R1:W-:Y:S04]  /*1850*/  STG.E.64 desc[UR24][R2.64], R4 ;  /* 0x0000000402007986 */ /* 0x0003e8000c101b18 */
.L_x_56:
[----:B------:R-:W-:Y:S05]  /*1860*/  BRA.U UP0, `(.L_x_54) ;  /* 0x0000000100547547 */ /* 0x000fea000b800000 */
        /* <DEDUP_REMOVED lines=9> */
[----:B------:R-:W-:Y:S02]  /*1900*/  UIADD3 UR8, UPT, UPT, UR21, UR8, URZ ;  /* 0x0000000815087290 */ /* 0x000fe4000fffe0ff */
[----:B------:R-:W-:Y:S02]  /*1910*/  ULEA UR12, UP0, UR10, UR12, 0x3 ;  /* 0x0000000c0a0c7291 */ /* 0x000fe4000f8018ff */
[----:B------:R-:W-:Y:S01]  /*1920*/  ULEA.HI.X UR15, UR20, UR15, UR8, 0x3, UP1 ;  /* 0x0000000f140f7291 */ /* 0x000fe200088f1c08 */
[----:B------:R-:W-:Y:S01]  /*1930*/  IMAD.U32 R8, RZ, RZ, UR14 ;  /* 0x0000000eff087e24 */ /* 0x000fe2000f8e00ff */
[----:B------:R-:W-:-:S02]  /*1940*/  ULEA.HI.X UR13, UR10, UR13, UR9, 0x3, UP0 ;  /* 0x0000000d0a0d7291 */ /* 0x000fc400080f1c09 */
[----:B------:R-:W-:Y:S02]  /*1950*/  MOV R10, UR12 ;  /* 0x0000000c000a7c02 */ /* 0x000fe40008000f00 */
[----:B------:R-:W-:Y:S02]  /*1960*/  MOV R9, UR15 ;  /* 0x0000000f00097c02 */ /* 0x000fe40008000f00 */
[----:B------:R-:W-:-:S04]  /*1970*/  IMAD.U32 R11, RZ, RZ, UR13 ;  /* 0x0000000dff0b7e24 */ /* 0x000fc8000f8e00ff */
[----:B------:R-:W2:Y:S04]  /*1980*/  LDG.E.64 R8, desc[UR24][R8.64] ;  /* 0x0000001808087981 */ /* 0x000ea8000c1e1b00 */
[----:B---34-:R-:W2:Y:S02]  /*1990*/  LDG.E.64 R6, desc[UR24][R10.64] ;  /* 0x000000180a067981 */ /* 0x018ea4000c1e1b00 */
[----:B--2---:R-:W-:-:S07]  /*19a0*/  DFMA R6, R6, R8, R4 ;  /* 0x000000080606722b */ /* 0x004fce0000000004 */
[----:B------:R1:W-:Y:S04]  /*19b0*/  STG.E.64 desc[UR24][R2.64], R6 ;  /* 0x0000000602007986 */ /* 0x0003e8000c101b18 */
.L_x_54:
[----:B------:R-:W-:-:S04]  /*19c0*/  UIADD3 UR6, UP0, UPT, UR6, 0x1, URZ ;  /* 0x0000000106067890 */ /* 0x000fc8000ff1e0ff */
[----:B------:R-:W-:Y:S02]  /*19d0*/  UIADD3.X UR7, UPT, UPT, URZ, UR7, URZ, UP0, !UPT ;  /* 0x00000007ff077290 */ /* 0x000fe400087fe4ff */
[----:B------:R-:W-:-:S04]  /*19e0*/  UISETP.NE.U32.AND UP0, UPT, UR6, UR26, UPT ;  /* 0x0000001a0600728c */ /* 0x000fc8000bf05070 */
[----:B------:R-:W-:-:S09]  /*19f0*/  UISETP.NE.AND.EX UP0, UPT, UR7, UR27, UPT, UP0 ;  /* 0x0000001b0700728c */ /* 0x000fd2000bf05300 */
        /* <DEDUP_REMOVED lines=8> */
.L_x_59:
        /* <DEDUP_REMOVED lines=16> */
.L_x_112:


//--------------------- .text._Z13matmul_kernelPdS_S_mmmm --------------------------
	.section	.text._Z13matmul_kernelPdS_S_mmmm,"ax",@progbits
	.align	128
        .global         _Z13matmul_kernelPdS_S_mmmm
        .type           _Z13matmul_kernelPdS_S_mmmm,@function
        .size           _Z13matmul_kernelPdS_S_mmmm,(.L_x_113 - _Z13matmul_kernelPdS_S_mmmm)
        .other          _Z13matmul_kernelPdS_S_mmmm,@"STO_CUDA_ENTRY STV_DEFAULT"
_Z13matmul_kernelPdS_S_mmmm:
.text._Z13matmul_kernelPdS_S_mmmm:
        /* <DEDUP_REMOVED lines=32> */
.L_x_66:
        /* <DEDUP_REMOVED lines=16> */
.L_x_62:
        /* <DEDUP_REMOVED lines=19> */
.L_x_61:
        /* <DEDUP_REMOVED lines=22> */
.L_x_64:
        /* <DEDUP_REMOVED lines=20> */
.L_x_65:
        /* <DEDUP_REMOVED lines=12> */
.L_x_63:
[----:B0123--:R-:W0:Y:S01]  /*0790*/  LDC.64 R2, c[0x0][0x398] ;  /* 0x0000e600ff027b82 */ /* 0x00fe220000000a00 */
[----:B------:R-:W-:-:S04]  /*07a0*/  UIADD3 UR6, UP2, UPT, UR6, 0x1, URZ ;  /* 0x0000000106067890 */ /* 0x000fc8000ff5e0ff */
[----:B------:R-:W-:Y:S02]  /*07b0*/  UIADD3.X UR7, UPT, UPT, URZ, UR7, URZ, UP2, !UPT ;  /* 0x00000007ff077290 */ /* 0x000fe400097fe4ff */
[----:B0-----:R-:W-:-:S04]  /*07c0*/  ISETP.NE.U32.AND P0, PT, R2, UR6, PT ;  /* 0x0000000602007c0c */ /* 0x001fc8000bf05070 */
[----:B------:R-:W-:-:S13]  /*07d0*/  ISETP.NE.AND.EX P0, PT, R3, UR7, PT, P0 ;  /* 0x0000000703007c0c */ /* 0x000fda000bf05300 */
[----:B------:R-:W-:Y:S05]  /*07e0*/  @!P0 EXIT ;  /* 0x000000000000894d */ /* 0x000fea0003800000 */
[----:B------:R-:W-:Y:S05]  /*07f0*/  BRA `(.L_x_66) ;  /* 0xfffffff800807947 */ /* 0x000fea000383ffff */
.L_x_60:
[----:B------:R-:W-:Y:S02]  /*0800*/  ULOP3.LUT UR26, UR16, 0x7, URZ, 0xc0, !UPT ;  /* 0x00000007101a7892 */ /* 0x000fe4000f8ec0ff */
[----:B------:R-:W-:Y:S01]  /*0810*/  ULOP3.LUT UR16, UR16, 0xfffffff8, URZ, 0xc0, !UPT ;  /* 0xfffffff810107892 */ /* 0x000fe2000f8ec0ff */
[----:B------:R-:W-:Y:S01]  /*0820*/  UMOV UR4, URZ ;  /* 0x000000ff00047c82 */ /* 0x000fe20008000000 */
[----:B------:R-:W-:-:S10]  /*0830*/  UMOV UR5, URZ ;  /* 0x000000ff00057c82 */ /* 0x000fd40008000000 */
.L_x_73:
[----:B------:R-:W-:Y:S01]  /*0840*/  UMOV UR6, URZ ;  /* 0x000000ff00067c82 */ /* 0x000fe20008000000 */
[----:B01234-:R-:W-:-:S05]  /*0850*/  UMOV UR7, URZ ;  /* 0x000000ff00077c82 */ /* 0x01ffca0008000000 */
.L_x_72:
[----:B0-----:R-:W0:Y:S01]  /*0860*/  LDCU.64 UR24, c[0x0][0x3b0] ;  /* 0x00007600ff1877ac */ /* 0x001e220008000a00 */
[----:B-123--:R-:W-:Y:S01]  /*0870*/  CS2R R6, SRZ ;  /* 0x0000000000067805 */ /* 0x00efe2000001ff00 */
[----:B------:R-:W1:Y:S01]  /*0880*/  LDCU.64 UR12, c[0x0][0x390] ;  /* 0x00007200ff0c77ac */ /* 0x000e620008000a00 */
[----:B0-----:R-:W-:Y:S02]  /*0890*/  UIMAD UR10, UR5, UR24, URZ ;  /* 0x00000018050a72a4 */ /* 0x001fe4000f8e02ff */
[----:B------:R-:W-:Y:S02]  /*08a0*/  UIMAD.WIDE.U32 UR8, UR4, UR24, UR6 ;  /* 0x00000018040872a5 */ /* 0x000fe4000f8e0006 */
[----:B------:R-:W-:Y:S02]  /*08b0*/  UIMAD UR10, UR4, UR25, UR10 ;  /* 0x00000019040a72a4 */ /* 0x000fe4000f8e020a */
[----:B-1----:R-:W-:Y:S02]  /*08c0*/  ULEA UR12, UP0, UR8, UR12, 0x3 ;  /* 0x0000000c080c7291 */ /* 0x002fe4000f8018ff */
[----:B------:R-:W-:-:S04]  /*08d0*/  UIADD3 UR9, UPT, UPT, UR9, UR10, URZ ;  /* 0x0000000a09097290 */ /* 0x000fc8000fffe0ff */
[----:B------:R-:W-:Y:S01]  /*08e0*/  ULEA.HI.X UR9, UR8, UR13, UR9, 0x3, UP0 ;  /* 0x0000000d08097291 */ /* 0x000fe200080f1c09 */
[----:B----4-:R-:W-:Y:S02]  /*08f0*/  IMAD.U32 R2, RZ, RZ, UR12 ;  /* 0x0000000cff027e24 */ /* 0x010fe4000f8e00ff */
[----:B------:R-:W0:Y:S03]  /*0900*/  LDCU.64 UR10, c[0x0][0x3a0] ;  /* 0x00007400ff0a77ac */ /* 0x000e260008000a00 */
[----:B------:R-:W-:Y:S01]  /*0910*/  MOV R3, UR9 ;  /* 0x0000000900037c02 */ /* 0x000fe20008000f00 */
[----:B------:R-:W-:Y:S01]  /*0920*/  UMOV UR8, URZ ;  /* 0x000000ff00087c82 */ /* 0x000fe20008000000 */
[----:B------:R-:W-:-:S03]  /*0930*/  UMOV UR9, URZ ;  /* 0x000000ff00097c82 */ /* 0x000fc60008000000 */
[----:B------:R1:W-:Y:S01]  /*0940*/  STG.E.64 desc[UR22][R2.64], RZ ;  /* 0x000000ff02007986 */ /* 0x0003e2000c101b16 */
[----:B0-----:R-:W-:-:S04]  /*0950*/  UISETP.GE.U32.AND UP0, UPT, UR10, 0x8, UPT ;  /* 0x000000080a00788c */ /* 0x001fc8000bf06070 */
[----:B------:R-:W-:-:S09]  /*0960*/  UISETP.GE.U32.AND.EX UP0, UPT, UR11, URZ, UPT, UP0 ;  /* 0x000000ff0b00728c */ /* 0x000fd2000bf06100 */
[----:B-1----:R-:W-:Y:S05]  /*0970*/  BRA.U !UP0, `(.L_x_67) ;  /* 0x0000000508647547 */ /* 0x002fea000b800000 */
[----:B------:R-:W-:Y:S01]  /*0980*/  CS2R R6, SRZ ;  /* 0x0000000000067805 */ /* 0x000fe2000001ff00 */
[----:B------:R-:W0:Y:S01]  /*0990*/  LDCU.128 UR28, c[0x0][0x380] ;  /* 0x00007000ff1c77ac */ /* 0x000e220008000c00 */
[----:B------:R-:W-:Y:S02]  /*09a0*/  USHF.L.U64.HI UR20, UR24, 0x3, UR25 ;  /* 0x0000000318147899 */ /* 0x000fe40008010219 */
[----:B------:R-:W-:Y:S01]  /*09b0*/  USHF.L.U32 UR19, UR24, 0x3, URZ ;  /* 0x0000000318137899 */ /* 0x000fe200080006ff */
[----:B------:R-:W-:Y:S01]  /*09c0*/  UMOV UR8, URZ ;  /* 0x000000ff00087c82 */ /* 0x000fe20008000000 */
[----:B------:R-:W-:-:S10]  /*09d0*/  UMOV UR9, URZ ;  /* 0x000000ff00097c82 */ /* 0x000fd40008000000 */
.L_x_68:
[----:B------:R-:W-:Y:S02]  /*09e0*/  UIMAD UR14, UR5, UR10, URZ ;  /* 0x0000000a050e72a4 */ /* 0x000fe4000f8e02ff */
[----:B------:R-:W-:Y:S02]  /*09f0*/  UIMAD UR18, UR9, UR24, URZ ;  /* 0x00000018091272a4 */ /* 0x000fe4000f8e02ff */
[----:B------:R-:W-:Y:S02]  /*0a00*/  UIMAD UR17, UR4, UR11, UR14 ;  /* 0x0000000b041172a4 */ /* 0x000fe4000f8e020e */
[----:B------:R-:W-:Y:S02]  /*0a10*/  UIMAD.WIDE.U32 UR12, UR4, UR10, UR8 ;  /* 0x0000000a040c72a5 */ /* 0x000fe4000f8e0008 */
[----:B------:R-:W-:Y:S02]  /*0a20*/  UIMAD.WIDE.U32 UR14, UR8, UR24, UR6 ;  /* 0x00000018080e72a5 */ /* 0x000fe4000f8e0006 */
[----:B------:R-:W-:-:S02]  /*0a30*/  UIMAD UR18, UR8, UR25, UR18 ;  /* 0x00000019081272a4 */ /* 0x000fc4000f8e0212 */
[----:B------:R-:W-:Y:S02]  /*0a40*/  UIADD3 UR17, UPT, UPT, UR13, UR17, URZ ;  /* 0x000000110d117290 */ /* 0x000fe4000fffe0ff */
[----:B------:R-:W-:Y:S02]  /*0a50*/  UIADD3 UR15, UPT, UPT, UR15, UR18, URZ ;  /* 0x000000120f0f7290 */ /* 0x000fe4000fffe0ff */
[----:B0-----:R-:W-:Y:S02]  /*0a60*/  ULEA UR13, UP1, UR14, UR30, 0x3 ;  /* 0x0000001e0e0d7291 */ /* 0x001fe4000f8218ff */
[----:B------:R-:W-:Y:S02]  /*0a70*/  ULEA UR18, UP0, UR12, UR28, 0x3 ;  /* 0x0000001c0c127291 */ /* 0x000fe4000f8018ff */
[----:B------:R-:W-:Y:S02]  /*0a80*/  ULEA.HI.X UR14, UR14, UR31, UR15, 0x3, UP1 ;  /* 0x0000001f0e0e7291 */ /* 0x000fe400088f1c0f */
[----:B------:R-:W-:Y:S01]  /*0a90*/  ULEA.HI.X UR17, UR12, UR29, UR17, 0x3, UP0 ;  /* 0x0000001d0c117291 */ /* 0x000fe200080f1c11 */
[----:B------:R-:W-:-:S02]  /*0aa0*/  IMAD.U32 R12, RZ, RZ, UR13 ;  /* 0x0000000dff0c7e24 */ /* 0x000fc4000f8e00ff */
[----:B------:R-:W-:Y:S01]  /*0ab0*/  IMAD.U32 R4, RZ, RZ, UR18 ;  /* 0x00000012ff047e24 */ /* 0x000fe2000f8e00ff */
[----:B------:R-:W-:Y:S02]  /*0ac0*/  MOV R13, UR14 ;  /* 0x0000000e000d7c02 */ /* 0x000fe40008000f00 */
[----:B------:R-:W-:-:S03]  /*0ad0*/  IMAD.U32 R5, RZ, RZ, UR17 ;  /* 0x00000011ff057e24 */ /* 0x000fc6000f8e00ff */
        /* <DEDUP_REMOVED lines=25> */
[----:B0-----:R-:W3:Y:S01]  /*0c70*/  LDG.E.64 R8, desc[UR22][R4.64+0x18] ;  /* 0x0000181604087981 */ /* 0x001ee2000c1e1b00 */
[----:B------:R-:W-:-:S04]  /*0c80*/  UIADD3 UR12, UP0, UPT, UR12, UR19, URZ ;  /* 0x000000130c0c7290 */ /* 0x000fc8000ff1e0ff */
[----:B------:R-:W-:Y:S02]  /*0c90*/  UIADD3.X UR13, UPT, UPT, UR13, UR20, URZ, UP0, !UPT ;  /* 0x000000140d0d7290 */ /* 0x000fe400087fe4ff */
[----:B------:R-:W-:-:S04]  /*0ca0*/  IMAD.U32 R16, RZ, RZ, UR12 ;  /* 0x0000000cff107e24 */ /* 0x000fc8000f8e00ff */
[----:B------:R-:W-:Y:S01]  /*0cb0*/  MOV R17, UR13 ;  /* 0x0000000d00117c02 */ /* 0x000fe20008000f00 */
[----:B---3--:R-:W-:-:S07]  /*0cc0*/  DFMA R8, R8, R12, R10 ;  /* 0x0000000c0808722b */ /* 0x008fce000000000a */
[----:B------:R0:W-:Y:S04]  /*0cd0*/  STG.E.64 desc[UR22][R2.64], R8 ;  /* 0x0000000802007986 */ /* 0x0001e8000c101b16 */
[----:B------:R-:W3:Y:S04]  /*0ce0*/  LDG.E.64 R12, desc[UR22][R16.64] ;  /* 0x00000016100c7981 */ /* 0x000ee8000c1e1b00 */
[----:B-1----:R-:W3:Y:S01]  /*0cf0*/  LDG.E.64 R6, desc[UR22][R4.64+0x20] ;  /* 0x0000201604067981 */ /* 0x002ee2000c1e1b00 */
        /* <DEDUP_REMOVED lines=8> */
[----:B------:R-:W-:-:S04]  /*0d80*/  UIADD3 UR12, UP0, UPT, UR12, UR19, URZ ;  /* 0x000000130c0c7290 */ /* 0x000fc8000ff1e0ff */
[----:B------:R-:W-:Y:S02]  /*0d90*/  UIADD3.X UR13, UPT, UPT, UR13, UR20, URZ, UP0, !UPT ;  /* 0x000000140d0d7290 */ /* 0x000fe400087fe4ff */
[----:B------:R-:W-:-:S04]  /*0da0*/  IMAD.U32 R16, RZ, RZ, UR12 ;  /* 0x0000000cff107e24 */ /* 0x000fc8000f8e00ff */
[----:B------:R-:W-:Y:S01]  /*0db0*/  MOV R17, UR13 ;  /* 0x0000000d00117c02 */ /* 0x000fe20008000f00 */
[----:B---3--:R-:W-:-:S07]  /*0dc0*/  DFMA R10, R10, R12, R6 ;  /* 0x0000000c0a0a722b */ /* 0x008fce0000000006 */
        /* <DEDUP_REMOVED lines=11> */
[----:B------:R-:W-:-:S04]  /*0e80*/  UIADD3 UR8, UP0, UPT, UR8, 0x8, URZ ;  /* 0x0000000808087890 */ /* 0x000fc8000ff1e0ff */
[----:B------:R-:W-:Y:S02]  /*0e90*/  UIADD3.X UR9, UPT, UPT, URZ, UR9, URZ, UP0, !UPT ;  /* 0x00000009ff097290 */ /* 0x000fe400087fe4ff */
[----:B------:R-:W-:-:S04]  /*0ea0*/  UISETP.NE.U32.AND UP0, UPT, UR8, UR16, UPT ;  /* 0x000000100800728c */ /* 0x000fc8000bf05070 */
[----:B------:R-:W-:Y:S01]  /*0eb0*/  UISETP.NE.AND.EX UP0, UPT, UR9, UR11, UPT, UP0 ;  /* 0x0000000b0900728c */ /* 0x000fe2000bf05300 */
[----:B---3--:R-:W-:-:S07]  /*0ec0*/  DFMA R6, R6, R12, R8 ;  /* 0x0000000c0606722b */ /* 0x008fce0000000008 */
[----:B------:R2:W-:Y:S01]  /*0ed0*/  STG.E.64 desc[UR22][R2.64], R6 ;  /* 0x0000000602007986 */ /* 0x0005e2000c101b16 */
[----:B------:R-:W-:Y:S05]  /*0ee0*/  BRA.U UP0, `(.L_x_68) ;  /* 0xfffffff900bc7547 */ /* 0x000fea000b83ffff */
[----:B------:R-:W0:Y:S01]  /*0ef0*/  LDCU UR9, c[0x0][0x3a4] ;  /* 0x00007480ff0977ac */ /* 0x000e220008000800 */
[----:B------:R-:W-:-:S05]  /*0f00*/  UMOV UR8, UR16 ;  /* 0x0000001000087c82 */ /* 0x000fca0008000000 */
.L_x_67:
        /* <DEDUP_REMOVED lines=9> */
[----:B------:R-:W-:-:S07]  /*0fa0*/  UISETP.NE.AND.EX UP0, UPT, URZ, URZ, UPT, UP0 ;  /* 0x000000ffff00728c */ /* 0x000fce000bf05300 */
[----:B------:R-:W-:Y:S05]  /*0fb0*/  BRA.U !UP1, `(.L_x_70) ;  /* 0x0000000109c47547 */ /* 0x000fea000b800000 */
[----:B------:R-:W1:Y:S01]  /*0fc0*/  LDCU.128 UR12, c[0x0][0x380] ;  /* 0x00007000ff0c77ac */ /* 0x000e620008000c00 */
[----:B0-----:R-:W-:Y:S02]  /*0fd0*/  UIMAD UR17, UR9, UR24, URZ ;  /* 0x00000018091172a4 */ /* 0x001fe4000f8e02ff */
[----:B------:R-:W-:Y:S02]  /*0fe0*/  UIMAD UR27, UR5, UR10, URZ ;  /* 0x0000000a051b72a4 */ /* 0x000fe4000f8e02ff */
[----:B------:R-:W-:Y:S02]  /*0ff0*/  UIMAD.WIDE.U32 UR18, UR4, UR10, UR8 ;  /* 0x0000000a041272a5 */ /* 0x000fe4000f8e0008 */
[----:B------:R-:W-:Y:S02]  /*1000*/  UIMAD.WIDE.U32 UR20, UR8, UR24, UR6 ;  /* 0x00000018081472a5 */ /* 0x000fe4000f8e0006 */
[----:B------:R-:W-:Y:S02]  /*1010*/  UIMAD UR17, UR8, UR25, UR17 ;  /* 0x00000019081172a4 */ /* 0x000fe4000f8e0211 */
[----:B------:R-:W-:-:S02]  /*1020*/  UIMAD UR28, UR4, UR11, UR27 ;  /* 0x0000000b041c72a4 */ /* 0x000fc4000f8e021b */
[----:B-1----:R-:W-:Y:S02]  /*1030*/  ULEA UR27, UP1, UR18, UR12, 0x3 ;  /* 0x0000000c121b7291 */ /* 0x002fe4000f8218ff */
[----:B------:R-:W-:Y:S02]  /*1040*/  UIADD3 UR12, UPT, UPT, UR21, UR17, URZ ;  /* 0x00000011150c7290 */ /* 0x000fe4000fffe0ff */
[----:B------:R-:W-:Y:S02]  /*1050*/  ULEA UR14, UP2, UR20, UR14, 0x3 ;  /* 0x0000000e140e7291 */ /* 0x000fe4000f8418ff */
[----:B------:R-:W-:Y:S01]  /*1060*/  UIADD3 UR17, UPT, UPT, UR28, UR19, URZ ;  /* 0x000000131c117290 */ /* 0x000fe2000fffe0ff */
[----:B------:R-:W-:Y:S01]  /*1070*/  MOV R4, UR27 ;  /* 0x0000001b00047c02 */ /* 0x000fe20008000f00 */
[----:B------:R-:W-:Y:S02]  /*1080*/  ULEA.HI.X UR15, UR20, UR15, UR12, 0x3, UP2 ;  /* 0x0000000f140f7291 */ /* 0x000fe400090f1c0c */
[----:B------:R-:W-:Y:S01]  /*1090*/  ULEA.HI.X UR13, UR18, UR13, UR17, 0x3, UP1 ;  /* 0x0000000d120d7291 */ /* 0x000fe200088f1c11 */
[----:B------:R-:W-:-:S03]  /*10a0*/  IMAD.U32 R12, RZ, RZ, UR14 ;  /* 0x0000000eff0c7e24 */ /* 0x000fc6000f8e00ff */
[----:B------:R-:W-:Y:S02]  /*10b0*/  IMAD.U32 R13, RZ, RZ, UR15 ;  /* 0x0000000fff0d7e24 */ /* 0x000fe4000f8e00ff */
[----:B------:R-:W-:-:S03]  /*10c0*/  MOV R5, UR13 ;  /* 0x0000000d00057c02 */ /* 0x000fc60008000f00 */
[----:B--2---:R-:W2:Y:S04]  /*10d0*/  LDG.E.64 R10, desc[UR22][R12.64] ;  /* 0x000000160c0a7981 */ /* 0x004ea8000c1e1b00 */
        /* <DEDUP_REMOVED lines=25> */
[----:B0-----:R-:W1:Y:S04]  /*1270*/  LDG.E.64 R8, desc[UR22][R4.64+0x18] ;  /* 0x0000181604087981 */ /* 0x001e68000c1e1b00 */
[----:B------:R-:W1:Y:S01]  /*1280*/  LDG.E.64 R12, desc[UR22][R14.64] ;  /* 0x000000160e0c7981 */ /* 0x000e62000c1e1b00 */
[----:B------:R-:W-:-:S04]  /*1290*/  UIADD3 UR8, UP1, UPT, UR8, 0x4, URZ ;  /* 0x0000000408087890 */ /* 0x000fc8000ff3e0ff */
[----:B------:R-:W-:Y:S01]  /*12a0*/  UIADD3.X UR9, UPT, UPT, URZ, UR9, URZ, UP1, !UPT ;  /* 0x00000009ff097290 */ /* 0x000fe20008ffe4ff */
[----:B-1----:R-:W-:-:S07]  /*12b0*/  DFMA R6, R8, R12, R10 ;  /* 0x0000000c0806722b */ /* 0x002fce000000000a */
[----:B------:R3:W-:Y:S04]  /*12c0*/  STG.E.64 desc[UR22][R2.64], R6 ;  /* 0x0000000602007986 */ /* 0x0007e8000c101b16 */
.L_x_70:
[----:B------:R-:W-:Y:S05]  /*12d0*/  BRA.U !UP0, `(.L_x_69) ;  /* 0x0000000108ec7547 */ /* 0x000fea000b800000 */
[----:B------:R-:W-:Y:S02]  /*12e0*/  UISETP.NE.U32.AND UP1, UPT, UR29, 0x1, UPT ;  /* 0x000000011d00788c */ /* 0x000fe4000bf25070 */
[----:B------:R-:W-:Y:S02]  /*12f0*/  ULOP3.LUT UR12, UR10, 0x1, URZ, 0xc0, !UPT ;  /* 0x000000010a0c7892 */ /* 0x000fe4000f8ec0ff */
[----:B------:R-:W-:Y:S02]  /*1300*/  UISETP.NE.AND.EX UP1, UPT, URZ, URZ, UPT, UP1 ;  /* 0x000000ffff00728c */ /* 0x000fe4000bf25310 */
[----:B------:R-:W-:-:S04]  /*1310*/  UISETP.NE.U32.AND UP0, UPT, UR12, 0x1, UPT ;  /* 0x000000010c00788c */ /* 0x000fc8000bf05070 */
[----:B------:R-:W-:-:S03]  /*1320*/  UISETP.NE.U32.AND.EX UP0, UPT, URZ, URZ, UPT, UP0 ;  /* 0x000000ffff00728c */ /* 0x000fc6000bf05100 */
[----:B------:R-:W-:Y:S08]  /*1330*/  BRA.U !UP1, `(.L_x_71) ;  /* 0x00000001097c7547 */ /* 0x000ff0000b800000 */
[----:B------:R-:W1:Y:S01]  /*1340*/  LDCU.128 UR12, c[0x0][0x380] ;  /* 0x00007000ff0c77ac */ /* 0x000e620008000c00 */
[----:B------:R-:W-:Y:S02]  /*1350*/  UIMAD UR17, UR5, UR10, URZ ;  /* 0x0000000a051172a4 */ /* 0x000fe4000f8e02ff */
[----:B0-----:R-:W-:Y:S02]  /*1360*/  UIMAD UR27, UR9, UR24, URZ ;  /* 0x00000018091b72a4 */ /* 0x001fe4000f8e02ff */
[----:B------:R-:W-:Y:S02]  /*1370*/  UIMAD.WIDE.U32 UR20, UR8, UR24, UR6 ;  /* 0x00000018081472a5 */ /* 0x000fe4000f8e0006 */
[----:B------:R-:W-:Y:S02]  /*1380*/  UIMAD.WIDE.U32 UR18, UR4, UR10, UR8 ;  /* 0x0000000a041272a5 */ /* 0x000fe4000f8e0008 */
[----:B------:R-:W-:Y:S02]  /*1390*/  UIMAD UR27, UR8, UR25, UR27 ;  /* 0x00000019081b72a4 */ /* 0x000fe4000f8e021b */
[----:B------:R-:W-:-:S02]  /*13a0*/  UIMAD UR17, UR4, UR11, UR17 ;  /* 0x0000000b041172a4 */ /* 0x000fc4000f8e0211 */
[----:B------:R-:W-:Y:S02]  /*13b0*/  UIADD3 UR27, UPT, UPT, UR21, UR27, URZ ;  /* 0x0000001b151b7290 */ /* 0x000fe4000fffe0ff */
[----:B-1----:R-:W-:Y:S02]  /*13c0*/  ULEA UR14, UP2, UR20, UR14, 0x3 ;  /* 0x0000000e140e7291 */ /* 0x002fe4000f8418ff */
        /* <DEDUP_REMOVED lines=8> */
[----:B--2---:R-:W2:Y:S04]  /*1450*/  LDG.E.64 R8, desc[UR22][R14.64] ;  /* 0x000000160e087981 */ /* 0x004ea8000c1e1b00 */
[----:B------:R-:W2:Y:S01]  /*1460*/  LDG.E.64 R4, desc[UR22][R12.64] ;  /* 0x000000160c047981 */ /* 0x000ea2000c1e1b00 */
        /* <DEDUP_REMOVED lines=12> */
.L_x_71:
[----:B------:R-:W-:Y:S05]  /*1530*/  BRA.U UP0, `(.L_x_69) ;  /* 0x0000000100547547 */ /* 0x000fea000b800000 */
[----:B------:R-:W4:Y:S01]  /*1540*/  LDCU.128 UR12, c[0x0][0x380] ;  /* 0x00007000ff0c77ac */ /* 0x000f220008000c00 */
[----:B0-----:R-:W-:Y:S02]  /*1550*/  UIMAD UR17, UR9, UR24, URZ ;  /* 0x00000018091172a4 */ /* 0x001fe4000f8e02ff */
[----:B------:R-:W-:Y:S02]  /*1560*/  UIMAD UR27, UR5, UR10, URZ ;  /* 0x0000000a051b72a4 */ /* 0x000fe4000f8e02ff */
[----:B------:R-:W-:Y:S02]  /*1570*/  UIMAD.WIDE.U32 UR20, UR8, UR24, UR6 ;  /* 0x00000018081472a5 */ /* 0x000fe4000f8e0006 */
[----:B------:R-:W-:Y:S02]  /*1580*/  UIMAD.WIDE.U32 UR18, UR4, UR10, UR8 ;  /* 0x0000000a041272a5 */ /* 0x000fe4000f8e0008 */
[----:B------:R-:W-:Y:S02]  /*1590*/  UIMAD UR8, UR8, UR25, UR17 ;  /* 0x00000019080872a4 */ /* 0x000fe4000f8e0211 */
[----:B------:R-:W-:-:S02]  /*15a0*/  UIMAD UR9, UR4, UR11, UR27 ;  /* 0x0000000b040972a4 */ /* 0x000fc4000f8e021b */
[----:B------:R-:W-:Y:S02]  /*15b0*/  UIADD3 UR8, UPT, UPT, UR21, UR8, URZ ;  /* 0x0000000815087290 */ /* 0x000fe4000fffe0ff */
[----:B----4-:R-:W-:Y:S02]  /*15c0*/  ULEA UR14, UP1, UR20, UR14, 0x3 ;  /* 0x0000000e140e7291 */ /* 0x010fe4000f8218ff */
[----:B------:R-:W-:Y:S02]  /*15d0*/  ULEA UR12, UP0, UR18, UR12, 0x3 ;  /* 0x0000000c120c7291 */ /* 0x000fe4000f8018ff */
[----:B------:R-:W-:Y:S02]  /*15e0*/  UIADD3 UR9, UPT, UPT, UR9, UR19, URZ ;  /* 0x0000001309097290 */ /* 0x000fe4000fffe0ff */
[----:B------:R-:W-:Y:S01]  /*15f0*/  ULEA.HI.X UR15, UR20, UR15, UR8, 0x3, UP1 ;  /* 0x0000000f140f7291 */ /* 0x000fe200088f1c08 */
[----:B--2---:R-:W-:Y:S01]  /*1600*/  IMAD.U32 R8, RZ, RZ, UR14 ;  /* 0x0000000eff087e24 */ /* 0x004fe2000f8e00ff */
[----:B------:R-:W-:Y:S01]  /*1610*/  ULEA.HI.X UR13, UR18, UR13, UR9, 0x3, UP0 ;  /* 0x0000000d120d7291 */ /* 0x000fe200080f1c09 */
[----:B---3--:R-:W-:-:S03]  /*1620*/  MOV R10, UR12 ;  /* 0x0000000c000a7c02 */ /* 0x008fc60008000f00 */
[----:B------:R-:W-:Y:S02]  /*1630*/  MOV R9, UR15 ;  /* 0x0000000f00097c02 */ /* 0x000fe40008000f00 */
[----:B------:R-:W-:-:S04]  /*1640*/  IMAD.U32 R11, RZ, RZ, UR13 ;  /* 0x0000000dff0b7e24 */ /* 0x000fc8000f8e00ff */
[----:B------:R-:W2:Y:S04]  /*1650*/  LDG.E.64 R8, desc[UR22][R8.64] ;  /* 0x0000001608087981 */ /* 0x000ea8000c1e1b00 */
[----:B-1----:R-:W2:Y:S02]  /*1660*/  LDG.E.64 R4, desc[UR22][R10.64] ;  /* 0x000000160a047981 */ /* 0x002ea4000c1e1b00 */
[----:B--2---:R-:W-:-:S07]  /*1670*/  DFMA R4, R4, R8, R6 ;  /* 0x000000080404722b */ /* 0x004fce0000000006 */
[----:B------:R4:W-:Y:S04]  /*1680*/  STG.E.64 desc[UR22][R2.64], R4 ;  /* 0x0000000402007986 */ /* 0x0009e8000c101b16 */
.L_x_69:
        /* <DEDUP_REMOVED lines=11> */
[----:B0-----:R-:W-:Y:S05]  /*1740*/  EXIT ;  /* 0x000000000000794d */ /* 0x001fea0003800000 */
.L_x_74:
        /* <DEDUP_REMOVED lines=11> */
.L_x_113:


//--------------------- .text._Z22div_accu_arrays_kernelPdS_S_m --------------------------
	.section	.text._Z22div_accu_arrays_kernelPdS_S_m,"ax",@progbits
	.align	128
        .global         _Z22div_accu_arrays_kernelPdS_S_m
        .type           _Z22div_accu_arrays_kernelPdS_S_m,@function
        .size           _Z22div_accu_arrays_kernelPdS_S_m,(.L_x_104 - _Z22div_accu_arrays_kernelPdS_S_m)
        .other          _Z22div_accu_arrays_kernelPdS_S_m,@"STO_CUDA_ENTRY STV_DEFAULT"
_Z22div_accu_arrays_kernelPdS_S_m:
.text._Z22div_accu_arrays_kernelPdS_S_m:
        /* <DEDUP_REMOVED lines=13> */
[----:B------:R-:W1:Y:S03]  /*00d0*/  LDCU.64 UR4, c[0x0][0x358] ;  /* 0x00006b00ff0477ac */ /* 0x000e660008000a00 */
[----:B0-----:R-:W-:-:S04]  /*00e0*/  IADD3 R4, P0, PT, R0, UR10, RZ ;  /* 0x0000000a00047c10 */ /* 0x001fc8000ff1e0ff */
[----:B------:R-:W-:-:S06]  /*00f0*/  IADD3.X R5, PT, PT, R8, UR11, RZ, P0, !PT ;  /* 0x0000000b08057c10 */ /* 0x000fcc00087fe4ff */
[----:B-1----:R-:W2:Y:S01]  /*0100*/  LDG.E.64 R4, desc[UR4][R4.64] ;  /* 0x0000000404047981 */ /* 0x002ea2000c1e1b00 */
[----:B------:R-:W-:-:S04]  /*0110*/  IADD3 R6, P0, PT, R0, UR8, RZ ;  /* 0x0000000800067c10 */ /* 0x000fc8000ff1e0ff */
[----:B------:R-:W-:-:S06]  /*0120*/  IADD3.X R7, PT, PT, R8, UR9, RZ, P0, !PT ;  /* 0x0000000908077c10 */ /* 0x000fcc00087fe4ff */
[----:B------:R-:W3:Y:S01]  /*0130*/  LDG.E.64 R6, desc[UR4][R6.64] ;  /* 0x0000000406067981 */ /* 0x000ee2000c1e1b00 */
[----:B------:R-:W-:Y:S01]  /*0140*/  IMAD.MOV.U32 R2, RZ, RZ, 0x1 ;  /* 0x00000001ff027424 */ /* 0x000fe200078e00ff */
[----:B------:R-:W-:Y:S01]  /*0150*/  BSSY.RECONVERGENT B0, `(.L_x_75) ;  /* 0x0000010000007945 */ /* 0x000fe20003800200 */
[----:B--2---:R-:W0:Y:S01]  /*0160*/  MUFU.RCP64H R3, R5 ;  /* 0x0000000500037308 */ /* 0x004e220000001800 */
[----:B---3--:R-:W-:-:S03]  /*0170*/  FSETP.GEU.AND P1, PT, |R7|, 6.5827683646048100446e-37, PT ;  /* 0x036000000700780b */ /* 0x008fc60003f2e200 */
[----:B0-----:R-:W-:-:S08]  /*0180*/  DFMA R10, -R4, R2, 1 ;  /* 0x3ff00000040a742b */ /* 0x001fd00000000102 */
[----:B------:R-:W-:-:S08]  /*0190*/  DFMA R10, R10, R10, R10 ;  /* 0x0000000a0a0a722b */ /* 0x000fd0000000000a */
[----:B------:R-:W-:-:S08]  /*01a0*/  DFMA R10, R2, R10, R2 ;  /* 0x0000000a020a722b */ /* 0x000fd00000000002 */
[----:B------:R-:W-:-:S08]  /*01b0*/  DFMA R2, -R4, R10, 1 ;  /* 0x3ff000000402742b */ /* 0x000fd0000000010a */
[----:B------:R-:W-:-:S08]  /*01c0*/  DFMA R2, R10, R2, R10 ;  /* 0x000000020a02722b */ /* 0x000fd0000000000a */
[----:B------:R-:W-:-:S08]  /*01d0*/  DMUL R10, R6, R2 ;  /* 0x00000002060a7228 */ /* 0x000fd00000000000 */
[----:B------:R-:W-:-:S08]  /*01e0*/  DFMA R12, -R4, R10, R6 ;  /* 0x0000000a040c722b */ /* 0x000fd00000000106 */
[----:B------:R-:W-:-:S10]  /*01f0*/  DFMA R2, R2, R12, R10 ;  /* 0x0000000c0202722b */ /* 0x000fd4000000000a */
[----:B------:R-:W-:-:S05]  /*0200*/  FFMA R9, RZ, R5, R3 ;  /* 0x00000005ff097223 */ /* 0x000fca0000000003 */
[----:B------:R-:W-:-:S13]  /*0210*/  FSETP.GT.AND P0, PT, |R9|, 1.469367938527859385e-39, PT ;  /* 0x001000000900780b */ /* 0x000fda0003f04200 */
[----:B------:R-:W-:Y:S05]  /*0220*/  @P0 BRA P1, `(.L_x_76) ;  /* 0x0000000000080947 */ /* 0x000fea0000800000 */
[----:B------:R-:W-:-:S07]  /*0230*/  MOV R12, 0x250 ;  /* 0x00000250000c7802 */ /* 0x000fce0000000f00 */
[----:B------:R-:W-:Y:S05]  /*0240*/  CALL.REL.NOINC `($__internal_1_$__cuda_sm20_div_rn_f64_full) ;  /* 0x0000000000207944 */ /* 0x000fea0003c00000 */
.L_x_76:
[----:B------:R-:W-:Y:S05]  /*0250*/  BSYNC.RECONVERGENT B0 ;  /* 0x0000000000007941 */ /* 0x000fea0003800200 */
.L_x_75:
[----:B------:R-:W0:Y:S02]  /*0260*/  LDCU.64 UR6, c[0x0][0x390] ;  /* 0x00007200ff0677ac */ /* 0x000e240008000a00 */
[----:B0-----:R-:W-:-:S04]  /*0270*/  IADD3 R4, P0, PT, R0, UR6, RZ ;  /* 0x0000000600047c10 */ /* 0x001fc8000ff1e0ff */
[----:B------:R-:W-:-:S05]  /*0280*/  IADD3.X R5, PT, PT, R8, UR7, RZ, P0, !PT ;  /* 0x0000000708057c10 */ /* 0x000fca00087fe4ff */
[----:B------:R-:W2:Y:S02]  /*0290*/  LDG.E.64 R6, desc[UR4][R4.64] ;  /* 0x0000000404067981 */ /* 0x000ea4000c1e1b00 */
[----:B--2---:R-:W-:-:S07]  /*02a0*/  DADD R6, R6, R2 ;  /* 0x0000000006067229 */ /* 0x004fce0000000002 */
[----:B------:R-:W-:Y:S01]  /*02b0*/  STG.E.64 desc[UR4][R4.64], R6 ;  /* 0x0000000604007986 */ /* 0x000fe2000c101b04 */
[----:B------:R-:W-:Y:S05]  /*02c0*/  EXIT ;  /* 0x000000000000794d */ /* 0x000fea0003800000 */
        .weak           $__internal_1_$__cuda_sm20_div_rn_f64_full
        .type           $__internal_1_$__cuda_sm20_div_rn_f64_full,@function
        .size           $__internal_1_$__cuda_sm20_div_rn_f64_full,(.L_x_104 - $__internal_1_$__cuda_sm20_div_rn_f64_full)
$__internal_1_$__cuda_sm20_div_rn_f64_full:
[C---:B------:R-:W-:Y:S01]  /*02d0*/  FSETP.GEU.AND P0, PT, |R5|.reuse, 1.469367938527859385e-39, PT ;  /* 0x001000000500780b */ /* 0x040fe20003f0e200 */
[----:B------:R-:W-:Y:S01]  /*02e0*/  IMAD.MOV.U32 R10, RZ, RZ, 0x1 ;  /* 0x00000001ff0a7424 */ /* 0x000fe200078e00ff */
[----:B------:R-:W-:Y:S01]  /*02f0*/  LOP3.LUT R2, R5, 0x800fffff, RZ, 0xc0, !PT ;  /* 0x800fffff05027812 */ /* 0x000fe200078ec0ff */
[----:B------:R-:W-:Y:S01]  /*0300*/  IMAD.MOV.U32 R13, RZ, RZ, 0x1ca00000 ;  /* 0x1ca00000ff0d7424 */ /* 0x000fe200078e00ff */
[C---:B------:R-:W-:Y:S01]  /*0310*/  FSETP.GEU.AND P2, PT, |R7|.reuse, 1.469367938527859385e-39, PT ;  /* 0x001000000700780b */ /* 0x040fe20003f4e200 */
[----:B------:R-:W-:Y:S01]  /*0320*/  BSSY.RECONVERGENT B1, `(.L_x_77) ;  /* 0x0000053000017945 */ /* 0x000fe20003800200 */
[----:B------:R-:W-:Y:S01]  /*0330*/  LOP3.LUT R3, R2, 0x3ff00000, RZ, 0xfc, !PT ;  /* 0x3ff0000002037812 */ /* 0x000fe200078efcff */
[----:B------:R-:W-:Y:S01]  /*0340*/  IMAD.MOV.U32 R2, RZ, RZ, R4 ;  /* 0x000000ffff027224 */ /* 0x000fe200078e0004 */
[----:B------:R-:W-:-:S05]  /*0350*/  LOP3.LUT R9, R7, 0x7ff00000, RZ, 0xc0, !PT ;  /* 0x7ff0000007097812 */ /* 0x000fca00078ec0ff */
[----:B------:R-:W-:-:S04]  /*0360*/  @!P0 DMUL R2, R4, 8.98846567431157953865e+307 ;  /* 0x7fe0000004028828 */ /* 0x000fc80000000000 */
[----:B------:R-:W-:Y:S02]  /*0370*/  @!P2 LOP3.LUT R18, R5, 0x7ff00000, RZ, 0xc0, !PT ;  /* 0x7ff000000512a812 */ /* 0x000fe400078ec0ff */
[----:B------:R-:W0:Y:S02]  /*0380*/  MUFU.RCP64H R11, R3 ;  /* 0x00000003000b7308 */ /* 0x000e240000001800 */
[----:B------:R-:W-:Y:S01]  /*0390*/  @!P2 ISETP.GE.U32.AND P3, PT, R9, R18, PT ;  /* 0x000000120900a20c */ /* 0x000fe20003f66070 */
[----:B------:R-:W-:Y:S01]  /*03a0*/  @!P2 IMAD.MOV.U32 R18, RZ, RZ, RZ ;  /* 0x000000ffff12a224 */ /* 0x000fe200078e00ff */
[----:B0-----:R-:W-:-:S08]  /*03b0*/  DFMA R14, R10, -R2, 1 ;  /* 0x3ff000000a0e742b */ /* 0x001fd00000000802 */
[----:B------:R-:W-:Y:S01]  /*03c0*/  DFMA R16, R14, R14, R14 ;  /* 0x0000000e0e10722b */ /* 0x000fe2000000000e */
[----:B------:R-:W-:Y:S02]  /*03d0*/  LOP3.LUT R14, R5, 0x7ff00000, RZ, 0xc0, !PT ;  /* 0x7ff00000050e7812 */ /* 0x000fe400078ec0ff */
[----:B------:R-:W-:Y:S02]  /*03e0*/  @!P2 SEL R15, R13, 0x63400000, !P3 ;  /* 0x634000000d0fa807 */ /* 0x000fe40005800000 */
[----:B------:R-:W-:-:S03]  /*03f0*/  ISETP.GE.U32.AND P1, PT, R9, R14, PT ;  /* 0x0000000e0900720c */ /* 0x000fc60003f26070 */
[----:B------:R-:W-:Y:S01]  /*0400*/  DFMA R16, R10, R16, R10 ;  /* 0x000000100a10722b */ /* 0x000fe2000000000a */
[--C-:B------:R-:W-:Y:S01]  /*0410*/  @!P2 LOP3.LUT R15, R15, 0x80000000, R7.reuse, 0xf8, !PT ;  /* 0x800000000f0fa812 */ /* 0x100fe200078ef807 */
[----:B------:R-:W-:Y:S01]  /*0420*/  IMAD.MOV.U32 R10, RZ, RZ, R6 ;  /* 0x000000ffff0a7224 */ /* 0x000fe200078e0006 */
[----:B------:R-:W-:Y:S02]  /*0430*/  SEL R11, R13, 0x63400000, !P1 ;  /* 0x634000000d0b7807 */ /* 0x000fe40004800000 */
[----:B------:R-:W-:Y:S02]  /*0440*/  @!P2 LOP3.LUT R19, R15, 0x100000, RZ, 0xfc, !PT ;  /* 0x001000000f13a812 */ /* 0x000fe400078efcff */
[----:B------:R-:W-:Y:S01]  /*0450*/  LOP3.LUT R11, R11, 0x800fffff, R7, 0xf8, !PT ;  /* 0x800fffff0b0b7812 */ /* 0x000fe200078ef807 */
[----:B------:R-:W-:-:S05]  /*0460*/  DFMA R20, R16, -R2, 1 ;  /* 0x3ff000001014742b */ /* 0x000fca0000000802 */
[----:B------:R-:W-:-:S03]  /*0470*/  @!P2 DFMA R10, R10, 2, -R18 ;  /* 0x400000000a0aa82b */ /* 0x000fc60000000812 */
[----:B------:R-:W-:Y:S01]  /*0480*/  DFMA R16, R16, R20, R16 ;  /* 0x000000141010722b */ /* 0x000fe20000000010 */
[----:B------:R-:W-:Y:S02]  /*0490*/  IMAD.MOV.U32 R21, RZ, RZ, R9 ;  /* 0x000000ffff157224 */ /* 0x000fe400078e0009 */
[----:B------:R-:W-:Y:S01]  /*04a0*/  IMAD.MOV.U32 R20, RZ, RZ, R14 ;  /* 0x000000ffff147224 */ /* 0x000fe200078e000e */
[----:B------:R-:W-:-:S03]  /*04b0*/  @!P0 LOP3.LUT R20, R3, 0x7ff00000, RZ, 0xc0, !PT ;  /* 0x7ff0000003148812 */ /* 0x000fc600078ec0ff */
[----:B------:R-:W-:Y:S01]  /*04c0*/  @!P2 LOP3.LUT R21, R11, 0x7ff00000, RZ, 0xc0, !PT ;  /* 0x7ff000000b15a812 */ /* 0x000fe200078ec0ff */
[----:B------:R-:W-:Y:S01]  /*04d0*/  DMUL R18, R16, R10 ;  /* 0x0000000a10127228 */ /* 0x000fe20000000000 */
[----:B------:R-:W-:-:S03]  /*04e0*/  VIADD R23, R20, 0xffffffff ;  /* 0xffffffff14177836 */ /* 0x000fc60000000000 */
[----:B------:R-:W-:-:S04]  /*04f0*/  VIADD R22, R21, 0xffffffff ;  /* 0xffffffff15167836 */ /* 0x000fc80000000000 */
[----:B------:R-:W-:Y:S01]  /*0500*/  DFMA R14, R18, -R2, R10 ;  /* 0x80000002120e722b */ /* 0x000fe2000000000a */
[----:B------:R-:W-:-:S04]  /*0510*/  ISETP.GT.U32.AND P0, PT, R22, 0x7feffffe, PT ;  /* 0x7feffffe1600780c */ /* 0x000fc80003f04070 */
[----:B------:R-:W-:-:S03]  /*0520*/  ISETP.GT.U32.OR P0, PT, R23, 0x7feffffe, P0 ;  /* 0x7feffffe1700780c */ /* 0x000fc60000704470 */
[----:B------:R-:W-:-:S10]  /*0530*/  DFMA R14, R16, R14, R18 ;  /* 0x0000000e100e722b */ /* 0x000fd40000000012 */
[----:B------:R-:W-:Y:S05]  /*0540*/  @P0 BRA `(.L_x_78) ;  /* 0x00000000006c0947 */ /* 0x000fea0003800000 */
[----:B------:R-:W-:-:S04]  /*0550*/  LOP3.LUT R16, R5, 0x7ff00000, RZ, 0xc0, !PT ;  /* 0x7ff0000005107812 */ /* 0x000fc800078ec0ff */
[CC--:B------:R-:W-:Y:S02]  /*0560*/  VIADDMNMX R6, R9.reuse, -R16.reuse, 0xb9600000, !PT ;  /* 0xb960000009067446 */ /* 0x0c0fe40007800910 */
[----:B------:R-:W-:Y:S02]  /*0570*/  ISETP.GE.U32.AND P0, PT, R9, R16, PT ;  /* 0x000000100900720c */ /* 0x000fe40003f06070 */
[----:B------:R-:W-:Y:S02]  /*0580*/  VIMNMX R6, PT, PT, R6, 0x46a00000, PT ;  /* 0x46a0000006067848 */ /* 0x000fe40003fe0100 */
[----:B------:R-:W-:-:S05]  /*0590*/  SEL R9, R13, 0x63400000, !P0 ;  /* 0x634000000d097807 */ /* 0x000fca0004000000 */
[----:B------:R-:W-:Y:S02]  /*05a0*/  IMAD.IADD R9, R6, 0x1, -R9 ;  /* 0x0000000106097824 */ /* 0x000fe400078e0a09 */
[----:B------:R-:W-:Y:S02]  /*05b0*/  IMAD.MOV.U32 R6, RZ, RZ, RZ ;  /* 0x000000ffff067224 */ /* 0x000fe400078e00ff */
[----:B------:R-:W-:-:S06]  /*05c0*/  VIADD R7, R9, 0x7fe00000 ;  /* 0x7fe0000009077836 */ /* 0x000fcc0000000000 */
[----:B------:R-:W-:-:S10]  /*05d0*/  DMUL R16, R14, R6 ;  /* 0x000000060e107228 */ /* 0x000fd40000000000 */
[----:B------:R-:W-:-:S13]  /*05e0*/  FSETP.GTU.AND P0, PT, |R17|, 1.469367938527859385e-39, PT ;  /* 0x001000001100780b */ /* 0x000fda0003f0c200 */
[----:B------:R-:W-:Y:S05]  /*05f0*/  @P0 BRA `(.L_x_79) ;  /* 0x0000000000940947 */ /* 0x000fea0003800000 */
[----:B------:R-:W-:Y:S01]  /*0600*/  DFMA R2, R14, -R2, R10 ;  /* 0x800000020e02722b */ /* 0x000fe2000000000a */
[----:B------:R-:W-:-:S09]  /*0610*/  IMAD.MOV.U32 R6, RZ, RZ, RZ ;  /* 0x000000ffff067224 */ /* 0x000fd200078e00ff */
[C---:B------:R-:W-:Y:S02]  /*0620*/  FSETP.NEU.AND P0, PT, R3.reuse, RZ, PT ;  /* 0x000000ff0300720b */ /* 0x040fe40003f0d000 */
[----:B------:R-:W-:-:S04]  /*0630*/  LOP3.LUT R5, R3, 0x80000000, R5, 0x48, !PT ;  /* 0x8000000003057812 */ /* 0x000fc800078e4805 */
[----:B------:R-:W-:-:S07]  /*0640*/  LOP3.LUT R7, R5, R7, RZ, 0xfc, !PT ;  /* 0x0000000705077212 */ /* 0x000fce00078efcff */
[----:B------:R-:W-:Y:S05]  /*0650*/  @!P0 BRA `(.L_x_79) ;  /* 0x00000000007c8947 */ /* 0x000fea0003800000 */
[----:B------:R-:W-:Y:S01]  /*0660*/  IMAD.MOV R3, RZ, RZ, -R9 ;  /* 0x000000ffff037224 */ /* 0x000fe200078e0a09 */
[----:B------:R-:W-:Y:S01]  /*0670*/  DMUL.RP R6, R14, R6 ;  /* 0x000000060e067228 */ /* 0x000fe20000008000 */
[----:B------:R-:W-:Y:S01]  /*0680*/  IMAD.MOV.U32 R2, RZ, RZ, RZ ;  /* 0x000000ffff027224 */ /* 0x000fe200078e00ff */
[----:B------:R-:W-:-:S05]  /*0690*/  IADD3 R9, PT, PT, -R9, -0x43300000, RZ ;  /* 0xbcd0000009097810 */ /* 0x000fca0007ffe1ff */
[----:B------:R-:W-:-:S03]  /*06a0*/  DFMA R2, R16, -R2, R14 ;  /* 0x800000021002722b */ /* 0x000fc6000000000e */
[----:B------:R-:W-:-:S07]  /*06b0*/  LOP3.LUT R5, R7, R5, RZ, 0x3c, !PT ;  /* 0x0000000507057212 */ /* 0x000fce00078e3cff */
[----:B------:R-:W-:-:S04]  /*06c0*/  FSETP.NEU.AND P0, PT, |R3|, R9, PT ;  /* 0x000000090300720b */ /* 0x000fc80003f0d200 */
[----:B------:R-:W-:Y:S02]  /*06d0*/  FSEL R16, R6, R16, !P0 ;  /* 0x0000001006107208 */ /* 0x000fe40004000000 */
[----:B------:R-:W-:Y:S01]  /*06e0*/  FSEL R17, R5, R17, !P0 ;  /* 0x0000001105117208 */ /* 0x000fe20004000000 */
[----:B------:R-:W-:Y:S06]  /*06f0*/  BRA `(.L_x_79) ;  /* 0x0000000000547947 */ /* 0x000fec0003800000 */
.L_x_78:
[----:B------:R-:W-:-:S14]  /*0700*/  DSETP.NAN.AND P0, PT, R6, R6, PT ;  /* 0x000000060600722a */ /* 0x000fdc0003f08000 */
[----:B------:R-:W-:Y:S05]  /*0710*/  @P0 BRA `(.L_x_80) ;  /* 0x0000000000440947 */ /* 0x000fea0003800000 */
[----:B------:R-:W-:-:S14]  /*0720*/  DSETP.NAN.AND P0, PT, R4, R4, PT ;  /* 0x000000040400722a */ /* 0x000fdc0003f08000 */
[----:B------:R-:W-:Y:S05]  /*0730*/  @P0 BRA `(.L_x_81) ;  /* 0x0000000000300947 */ /* 0x000fea0003800000 */
[----:B------:R-:W-:Y:S01]  /*0740*/  ISETP.NE.AND P0, PT, R21, R20, PT ;  /* 0x000000141500720c */ /* 0x000fe20003f05270 */
[----:B------:R-:W-:Y:S02]  /*0750*/  IMAD.MOV.U32 R16, RZ, RZ, 0x0 ;  /* 0x00000000ff107424 */ /* 0x000fe400078e00ff */
[----:B------:R-:W-:-:S10]  /*0760*/  IMAD.MOV.U32 R17, RZ, RZ, -0x80000 ;  /* 0xfff80000ff117424 */ /* 0x000fd400078e00ff */
[----:B------:R-:W-:Y:S05]  /*0770*/  @!P0 BRA `(.L_x_79) ;  /* 0x0000000000348947 */ /* 0x000fea0003800000 */
[----:B------:R-:W-:Y:S02]  /*0780*/  ISETP.NE.AND P0, PT, R21, 0x7ff00000, PT ;  /* 0x7ff000001500780c */ /* 0x000fe40003f05270 */
[----:B------:R-:W-:Y:S02]  /*0790*/  LOP3.LUT R17, R7, 0x80000000, R5, 0x48, !PT ;  /* 0x8000000007117812 */ /* 0x000fe400078e4805 */
[----:B------:R-:W-:-:S13]  /*07a0*/  ISETP.EQ.OR P0, PT, R20, RZ, !P0 ;  /* 0x000000ff1400720c */ /* 0x000fda0004702670 */
[----:B------:R-:W-:Y:S01]  /*07b0*/  @P0 LOP3.LUT R2, R17, 0x7ff00000, RZ, 0xfc, !PT ;  /* 0x7ff0000011020812 */ /* 0x000fe200078efcff */
[----:B------:R-:W-:Y:S02]  /*07c0*/  @!P0 IMAD.MOV.U32 R16, RZ, RZ, RZ ;  /* 0x000000ffff108224 */ /* 0x000fe400078e00ff */
[----:B------:R-:W-:Y:S02]  /*07d0*/  @P0 IMAD.MOV.U32 R16, RZ, RZ, RZ ;  /* 0x000000ffff100224 */ /* 0x000fe400078e00ff */
[----:B------:R-:W-:Y:S01]  /*07e0*/  @P0 IMAD.MOV.U32 R17, RZ, RZ, R2 ;  /* 0x000000ffff110224 */ /* 0x000fe200078e0002 */
[----:B------:R-:W-:Y:S06]  /*07f0*/  BRA `(.L_x_79) ;  /* 0x0000000000147947 */ /* 0x000fec0003800000 */
.L_x_81:
[----:B------:R-:W-:Y:S01]  /*0800*/  LOP3.LUT R17, R5, 0x80000, RZ, 0xfc, !PT ;  /* 0x0008000005117812 */ /* 0x000fe200078efcff */
[----:B------:R-:W-:Y:S01]  /*0810*/  IMAD.MOV.U32 R16, RZ, RZ, R4 ;  /* 0x000000ffff107224 */ /* 0x000fe200078e0004 */
[----:B------:R-:W-:Y:S06]  /*0820*/  BRA `(.L_x_79) ;  /* 0x0000000000087947 */ /* 0x000fec0003800000 */
.L_x_80:
[----:B------:R-:W-:Y:S01]  /*0830*/  LOP3.LUT R17, R7, 0x80000, RZ, 0xfc, !PT ;  /* 0x0008000007117812 */ /* 0x000fe200078efcff */
[----:B------:R-:W-:-:S07]  /*0840*/  IMAD.MOV.U32 R16, RZ, RZ, R6 ;  /* 0x000000ffff107224 */ /* 0x000fce00078e0006 */
.L_x_79:
[----:B------:R-:W-:Y:S05]  /*0850*/  BSYNC.RECONVERGENT B1 ;  /* 0x0000000000017941 */ /* 0x000fea0003800200 */
.L_x_77:
[----:B------:R-:W-:Y:S02]  /*0860*/  IMAD.MOV.U32 R13, RZ, RZ, 0x0 ;  /* 0x00000000ff0d7424 */ /* 0x000fe400078e00ff */
[----:B------:R-:W-:Y:S02]  /*0870*/  IMAD.MOV.U32 R2, RZ, RZ, R16 ;  /* 0x000000ffff027224 */ /* 0x000fe400078e0010 */
[----:B------:R-:W-:Y:S01]  /*0880*/  IMAD.MOV.U32 R3, RZ, RZ, R17 ;  /* 0x000000ffff037224 */ /* 0x000fe200078e0011 */
[----:B------:R-:W-:Y:S06]  /*0890*/  RET.REL.NODEC R12 `(_Z22div_accu_arrays_kernelPdS_S_m) ;  /* 0xfffffff40cd87950 */ /* 0x000fec0003c3ffff */
.L_x_82:
        /* <DEDUP_REMOVED lines=14> */
.L_x_104:


//--------------------- .text._Z17div_arrays_kernelPdS_S_m --------------------------
	.section	.text._Z17div_arrays_kernelPdS_S_m,"ax",@progbits
	.align	128
        .global         _Z17div_arrays_kernelPdS_S_m
        .type           _Z17div_arrays_kernelPdS_S_m,@function
        .size           _Z17div_arrays_kernelPdS_S_m,(.L_x_105 - _Z17div_arrays_kernelPdS_S_m)
        .other          _Z17div_arrays_kernelPdS_S_m,@"STO_CUDA_ENTRY STV_DEFAULT"
_Z17div_arrays_kernelPdS_S_m:
.text._Z17div_arrays_kernelPdS_S_m:
        /* <DEDUP_REMOVED lines=36> */
[----:B------:R-:W-:Y:S05]  /*0240*/  CALL.REL.NOINC `($__internal_2_$__cuda_sm20_div_rn_f64_full) ;  /* 0x0000000000187944 */ /* 0x000fea0003c00000 */
.L_x_84:
[----:B------:R-:W-:Y:S05]  /*0250*/  BSYNC.RECONVERGENT B0 ;  /* 0x0000000000007941 */ /* 0x000fea0003800200 */
.L_x_83:
[----:B------:R-:W0:Y:S02]  /*0260*/  LDCU.64 UR6, c[0x0][0x390] ;  /* 0x00007200ff0677ac */ /* 0x000e240008000a00 */
[----:B0-----:R-:W-:-:S04]  /*0270*/  IADD3 R4, P0, PT, R0, UR6, RZ ;  /* 0x0000000600047c10 */ /* 0x001fc8000ff1e0ff */
[----:B------:R-:W-:-:S05]  /*0280*/  IADD3.X R5, PT, PT, R8, UR7, RZ, P0, !PT ;  /* 0x0000000708057c10 */ /* 0x000fca00087fe4ff */
[----:B------:R-:W-:Y:S01]  /*0290*/  STG.E.64 desc[UR4][R4.64], R2 ;  /* 0x0000000204007986 */ /* 0x000fe2000c101b04 */
[----:B------:R-:W-:Y:S05]  /*02a0*/  EXIT ;  /* 0x000000000000794d */ /* 0x000fea0003800000 */
        .weak           $__internal_2_$__cuda_sm20_div_rn_f64_full
        .type           $__internal_2_$__cuda_sm20_div_rn_f64_full,@function
        .size           $__internal_2_$__cuda_sm20_div_rn_f64_full,(.L_x_105 - $__internal_2_$__cuda_sm20_div_rn_f64_full)
$__internal_2_$__cuda_sm20_div_rn_f64_full:
        /* <DEDUP_REMOVED lines=67> */
.L_x_86:
        /* <DEDUP_REMOVED lines=16> */
.L_x_89:
[----:B------:R-:W-:Y:S01]  /*07e0*/  LOP3.LUT R17, R5, 0x80000, RZ, 0xfc, !PT ;  /* 0x0008000005117812 */ /* 0x000fe200078efcff */
[----:B------:R-:W-:Y:S01]  /*07f0*/  IMAD.MOV.U32 R16, RZ, RZ, R4 ;  /* 0x000000ffff107224 */ /* 0x000fe200078e0004 */
[----:B------:R-:W-:Y:S06]  /*0800*/  BRA `(.L_x_87) ;  /* 0x0000000000087947 */ /* 0x000fec0003800000 */
.L_x_88:
[----:B------:R-:W-:Y:S01]  /*0810*/  LOP3.LUT R17, R7, 0x80000, RZ, 0xfc, !PT ;  /* 0x0008000007117812 */ /* 0x000fe200078efcff */
[----:B------:R-:W-:-:S07]  /*0820*/  IMAD.MOV.U32 R16, RZ, RZ, R6 ;  /* 0x000000ffff107224 */ /* 0x000fce00078e0006 */
.L_x_87:
[----:B------:R-:W-:Y:S05]  /*0830*/  BSYNC.RECONVERGENT B1 ;  /* 0x0000000000017941 */ /* 0x000fea0003800200 */
.L_x_85:
[----:B------:R-:W-:Y:S02]  /*0840*/  IMAD.MOV.U32 R13, RZ, RZ, 0x0 ;  /* 0x00000000ff0d7424 */ /* 0x000fe400078e00ff */
[----:B------:R-:W-:Y:S02]  /*0850*/  IMAD.MOV.U32 R2, RZ, RZ, R16 ;  /* 0x000000ffff027224 */ /* 0x000fe400078e0010 */
[----:B------:R-:W-:Y:S01]  /*0860*/  IMAD.MOV.U32 R3, RZ, RZ, R17 ;  /* 0x000000ffff037224 */ /* 0x000fe200078e0011 */
[----:B------:R-:W-:Y:S06]  /*0870*/  RET.REL.NODEC R12 `(_Z17div_arrays_kernelPdS_S_m) ;  /* 0xfffffff40ce07950 */ /* 0x000fec0003c3ffff */
.L_x_90:
        /* <DEDUP_REMOVED lines=16> */
.L_x_105:


//--------------------- .text._Z22mul_accu_scalar_kernelPddS_m --------------------------
	.section	.text._Z22mul_accu_scalar_kernelPddS_m,"ax",@progbits
	.align	128
        .global         _Z22mul_accu_scalar_kernelPddS_m
        .type           _Z22mul_accu_scalar_kernelPddS_m,@function
        .size           _Z22mul_accu_scalar_kernelPddS_m,(.L_x_116 - _Z22mul_accu_scalar_kernelPddS_m)
        .other          _Z22mul_accu_scalar_kernelPddS_m,@"STO_CUDA_ENTRY STV_DEFAULT"
_Z22mul_accu_scalar_kernelPddS_m:
.text._Z22mul_accu_scalar_kernelPddS_m:
        /* <DEDUP_REMOVED lines=13> */
[----:B------:R-:W1:Y:S01]  /*00d0*/  LDCU.64 UR8, c[0x0][0x390] ;  /* 0x00007200ff0877ac */ /* 0x000e620008000a00 */
[----:B------:R-:W2:Y:S02]  /*00e0*/  LDCU.64 UR4, c[0x0][0x358] ;  /* 0x00006b00ff0477ac */ /* 0x000ea40008000a00 */
[C---:B0-----:R-:W-:Y:S02]  /*00f0*/  IADD3 R8, P0, PT, R4.reuse, UR6, RZ ;  /* 0x0000000604087c10 */ /* 0x041fe4000ff1e0ff */
[----:B-1----:R-:W-:Y:S02]  /*0100*/  IADD3 R4, P1, PT, R4, UR8, RZ ;  /* 0x0000000804047c10 */ /* 0x002fe4000ff3e0ff */
[C---:B------:R-:W-:Y:S01]  /*0110*/  IADD3.X R9, PT, PT, R0.reuse, UR7, RZ, P0, !PT ;  /* 0x0000000700097c10 */ /* 0x040fe200087fe4ff */
[----:B------:R-:W0:Y:S01]  /*0120*/  LDCU.64 UR6, c[0x0][0x388] ;  /* 0x00007100ff0677ac */ /* 0x000e220008000a00 */
[----:B------:R-:W-:-:S03]  /*0130*/  IADD3.X R5, PT, PT, R0, UR9, RZ, P1, !PT ;  /* 0x0000000900057c10 */ /* 0x000fc60008ffe4ff */
[----:B--2---:R-:W0:Y:S04]  /*0140*/  LDG.E.64 R2, desc[UR4][R8.64] ;  /* 0x0000000408027981 */ /* 0x004e28000c1e1b00 */
[----:B------:R-:W0:Y:S02]  /*0150*/  LDG.E.64 R6, desc[UR4][R4.64] ;  /* 0x0000000404067981 */ /* 0x000e24000c1e1b00 */
[----:B0-----:R-:W-:-:S07]  /*0160*/  DFMA R2, R2, UR6, R6 ;  /* 0x0000000602027c2b */ /* 0x001fce0008000006 */
[----:B------:R-:W-:Y:S01]  /*0170*/  STG.E.64 desc[UR4][R4.64], R2 ;  /* 0x0000000204007986 */ /* 0x000fe2000c101b04 */
[----:B------:R-:W-:Y:S05]  /*0180*/  EXIT ;  /* 0x000000000000794d */ /* 0x000fea0003800000 */
.L_x_91:
        /* <DEDUP_REMOVED lines=15> */
.L_x_116:


//--------------------- .text._Z22mul_accu_arrays_kernelPdS_S_m --------------------------
	.section	.text._Z22mul_accu_arrays_kernelPdS_S_m,"ax",@progbits
	.align	128
        .global         _Z22mul_accu_arrays_kernelPdS_S_m
        .type           _Z22mul_accu_arrays_kernelPdS_S_m,@function
        .size           _Z22mul_accu_arrays_kernelPdS_S_m,(.L_x_117 - _Z22mul_accu_arrays_kernelPdS_S_m)
        .other          _Z22mul_accu_arrays_kernelPdS_S_m,@"STO_CUDA_ENTRY STV_DEFAULT"
_Z22mul_accu_arrays_kernelPdS_S_m:
.text._Z22mul_accu_arrays_kernelPdS_S_m:
        /* <DEDUP_REMOVED lines=16> */
[C---:B------:R-:W-:Y:S02]  /*0100*/  IADD3 R4, P1, PT, R6.reuse, UR10, RZ ;  /* 0x0000000a06047c10 */ /* 0x040fe4000ff3e0ff */
[----:B-1----:R-:W-:-:S02]  /*0110*/  IADD3 R6, P2, PT, R6, UR6, RZ ;  /* 0x0000000606067c10 */ /* 0x002fc4000ff5e0ff */
[C---:B------:R-:W-:Y:S02]  /*0120*/  IADD3.X R5, PT, PT, R0.reuse, UR11, RZ, P1, !PT ;  /* 0x0000000b00057c10 */ /* 0x040fe40008ffe4ff */
[C---:B------:R-:W-:Y:S02]  /*0130*/  IADD3.X R11, PT, PT, R0.reuse, UR9, RZ, P0, !PT ;  /* 0x00000009000b7c10 */ /* 0x040fe400087fe4ff */
[----:B------:R-:W-:Y:S02]  /*0140*/  IADD3.X R7, PT, PT, R0, UR7, RZ, P2, !PT ;  /* 0x0000000700077c10 */ /* 0x000fe400097fe4ff */
[----:B--2---:R-:W2:Y:S04]  /*0150*/  LDG.E.64 R4, desc[UR4][R4.64] ;  /* 0x0000000404047981 */ /* 0x004ea8000c1e1b00 */
[----:B------:R-:W2:Y:S04]  /*0160*/  LDG.E.64 R2, desc[UR4][R10.64] ;  /* 0x000000040a027981 */ /* 0x000ea8000c1e1b00 */
[----:B------:R-:W2:Y:S02]  /*0170*/  LDG.E.64 R8, desc[UR4][R6.64] ;  /* 0x0000000406087981 */ /* 0x000ea4000c1e1b00 */
[----:B--2---:R-:W-:-:S07]  /*0180*/  DFMA R2, R2, R4, R8 ;  /* 0x000000040202722b */ /* 0x004fce0000000008 */
[----:B------:R-:W-:Y:S01]  /*0190*/  STG.E.64 desc[UR4][R6.64], R2 ;  /* 0x0000000206007986 */ /* 0x000fe2000c101b04 */
[----:B------:R-:W-:Y:S05]  /*01a0*/  EXIT ;  /* 0x000000000000794d */ /* 0x000fea0003800000 */
.L_x_92:
        /* <DEDUP_REMOVED lines=13> */
.L_x_117:


//--------------------- .text._Z17mul_arrays_kernelPdS_S_m --------------------------
	.section	.text._Z17mul_arrays_kernelPdS_S_m,"ax",@progbits
	.align	128
        .global         _Z17mul_arrays_kernelPdS_S_m
        .type           _Z17mul_arrays_kernelPdS_S_m,@function
        .size           _Z17mul_arrays_kernelPdS_S_m,(.L_x_118 - _Z17mul_arrays_kernelPdS_S_m)
        .other          _Z17mul_arrays_kernelPdS_S_m,@"STO_CUDA_ENTRY STV_DEFAULT"
_Z17mul_arrays_kernelPdS_S_m:
.text._Z17mul_arrays_kernelPdS_S_m:
        /* <DEDUP_REMOVED lines=18> */
[----:B------:R-:W-:-:S04]  /*0120*/  IADD3.X R7, PT, PT, R0, UR9, RZ, P0, !PT ;  /* 0x0000000900077c10 */ /* 0x000fc800087fe4ff */
[----:B-1----:R-:W3:Y:S04]  /*0130*/  LDG.E.64 R4, desc[UR4][R4.64] ;  /* 0x0000000404047981 */ /* 0x002ee8000c1e1b00 */
[----:B------:R-:W3:Y:S01]  /*0140*/  LDG.E.64 R2, desc[UR4][R6.64] ;  /* 0x0000000406027981 */ /* 0x000ee2000c1e1b00 */
[----:B--2---:R-:W-:-:S04]  /*0150*/  IADD3 R8, P0, PT, R8, UR6, RZ ;  /* 0x0000000608087c10 */ /* 0x004fc8000ff1e0ff */
[----:B------:R-:W-:Y:S01]  /*0160*/  IADD3.X R9, PT, PT, R0, UR7, RZ, P0, !PT ;  /* 0x0000000700097c10 */ /* 0x000fe200087fe4ff */
[----:B---3--:R-:W-:-:S07]  /*0170*/  DMUL R2, R2, R4 ;  /* 0x0000000402027228 */ /* 0x008fce0000000000 */
[----:B------:R-:W-:Y:S01]  /*0180*/  STG.E.64 desc[UR4][R8.64], R2 ;  /* 0x0000000208007986 */ /* 0x000fe2000c101b04 */
[----:B------:R-:W-:Y:S05]  /*0190*/  EXIT ;  /* 0x000000000000794d */ /* 0x000fea0003800000 */
.L_x_93:
        /* <DEDUP_REMOVED lines=14> */
.L_x_118:


//--------------------- .text._Z22sub_accu_arrays_kernelPdS_S_m --------------------------
	.section	.text._Z22sub_accu_arrays_kernelPdS_S_m,"ax",@progbits
	.align	128
        .global         _Z22sub_accu_arrays_kernelPdS_S_m
        .type           _Z22sub_accu_arrays_kernelPdS_S_m,@function
        .size           _Z22sub_accu_arrays_kernelPdS_S_m,(.L_x_119 - _Z22sub_accu_arrays_kernelPdS_S_m)
        .other          _Z22sub_accu_arrays_kernelPdS_S_m,@"STO_CUDA_ENTRY STV_DEFAULT"
_Z22sub_accu_arrays_kernelPdS_S_m:
.text._Z22sub_accu_arrays_kernelPdS_S_m:
        /* <DEDUP_REMOVED lines=19> */
[----:B-1----:R-:W-:Y:S02]  /*0130*/  IADD3 R6, P0, PT, R6, UR6, RZ ;  /* 0x0000000606067c10 */ /* 0x002fe4000ff1e0ff */
[----:B--2---:R-:W2:Y:S04]  /*0140*/  LDG.E.64 R4, desc[UR4][R4.64] ;  /* 0x0000000404047981 */ /* 0x004ea8000c1e1b00 */
[----:B------:R-:W2:Y:S01]  /*0150*/  LDG.E.64 R2, desc[UR4][R10.64] ;  /* 0x000000040a027981 */ /* 0x000ea2000c1e1b00 */
[----:B------:R-:W-:-:S05]  /*0160*/  IADD3.X R7, PT, PT, R0, UR7, RZ, P0, !PT ;  /* 0x0000000700077c10 */ /* 0x000fca00087fe4ff */
[----:B------:R-:W3:Y:S01]  /*0170*/  LDG.E.64 R8, desc[UR4][R6.64] ;  /* 0x0000000406087981 */ /* 0x000ee2000c1e1b00 */
[----:B--2---:R-:W-:-:S08]  /*0180*/  DADD R2, R2, -R4 ;  /* 0x0000000002027229 */ /* 0x004fd00000000804 */
[----:B---3--:R-:W-:-:S07]  /*0190*/  DADD R2, R2, R8 ;  /* 0x0000000002027229 */ /* 0x008fce0000000008 */
[----:B------:R-:W-:Y:S01]  /*01a0*/  STG.E.64 desc[UR4][R6.64], R2 ;  /* 0x0000000206007986 */ /* 0x000fe2000c101b04 */
[----:B------:R-:W-:Y:S05]  /*01b0*/  EXIT ;  /* 0x000000000000794d */ /* 0x000fea0003800000 */
.L_x_94:
        /* <DEDUP_REMOVED lines=12> */
.L_x_119:


//--------------------- .text._Z17sub_arrays_kernelPdS_S_m --------------------------
	.section	.text._Z17sub_arrays_kernelPdS_S_m,"ax",@progbits
	.align	128
        .global         _Z17sub_arrays_kernelPdS_S_m
        .type           _Z17sub_arrays_kernelPdS_S_m,@function
        .size           _Z17sub_arrays_kernelPdS_S_m,(.L_x_120 - _Z17sub_arrays_kernelPdS_S_m)
        .other          _Z17sub_arrays_kernelPdS_S_m,@"STO_CUDA_ENTRY STV_DEFAULT"
_Z17sub_arrays_kernelPdS_S_m:
.text._Z17sub_arrays_kernelPdS_S_m:
        /* <DEDUP_REMOVED lines=23> */
[----:B---3--:R-:W-:-:S07]  /*0170*/  DADD R2, R2, -R4 ;  /* 0x0000000002027229 */ /* 0x008fce0000000804 */
[----:B------:R-:W-:Y:S01]  /*0180*/  STG.E.64 desc[UR4][R8.64], R2 ;  /* 0x0000000208007986 */ /* 0x000fe2000c101b04 */
[----:B------:R-:W-:Y:S05]  /*0190*/  EXIT ;  /* 0x000000000000794d */ /* 0x000fea0003800000 */
.L_x_95:
        /* <DEDUP_REMOVED lines=14> */
.L_x_120:


//--------------------- .text._Z22sum_accu_scalar_kernelPddS_m --------------------------
	.section	.text._Z22sum_accu_scalar_kernelPddS_m,"ax",@progbits
	.align	128
        .global         _Z22sum_accu_scalar_kernelPddS_m
        .type           _Z22sum_accu_scalar_kernelPddS_m,@function
        .size           _Z22sum_accu_scalar_kernelPddS_m,(.L_x_121 - _Z22sum_accu_scalar_kernelPddS_m)
        .other          _Z22sum_accu_scalar_kernelPddS_m,@"STO_CUDA_ENTRY STV_DEFAULT"
_Z22sum_accu_scalar_kernelPddS_m:
.text._Z22sum_accu_scalar_kernelPddS_m:
        /* <DEDUP_REMOVED lines=15> */
[----:B0-----:R-:W-:-:S04]  /*00f0*/  IADD3 R8, P0, PT, R4, UR6, RZ ;  /* 0x0000000604087c10 */ /* 0x001fc8000ff1e0ff */
[----:B------:R-:W-:Y:S01]  /*0100*/  IADD3.X R9, PT, PT, R0, UR7, RZ, P0, !PT ;  /* 0x0000000700097c10 */ /* 0x000fe200087fe4ff */
[----:B------:R-:W0:Y:S01]  /*0110*/  LDCU.64 UR6, c[0x0][0x388] ;  /* 0x00007100ff0677ac */ /* 0x000e220008000a00 */
[----:B-1----:R-:W-:-:S03]  /*0120*/  IADD3 R4, P0, PT, R4, UR8, RZ ;  /* 0x0000000804047c10 */ /* 0x002fc6000ff1e0ff */
[----:B--2---:R-:W0:Y:S01]  /*0130*/  LDG.E.64 R2, desc[UR4][R8.64] ;  /* 0x0000000408027981 */ /* 0x004e22000c1e1b00 */
[----:B------:R-:W-:-:S05]  /*0140*/  IADD3.X R5, PT, PT, R0, UR9, RZ, P0, !PT ;  /* 0x0000000900057c10 */ /* 0x000fca00087fe4ff */
[----:B------:R-:W2:Y:S01]  /*0150*/  LDG.E.64 R6, desc[UR4][R4.64] ;  /* 0x0000000404067981 */ /* 0x000ea2000c1e1b00 */
[----:B0-----:R-:W-:-:S08]  /*0160*/  DADD R2, R2, UR6 ;  /* 0x0000000602027e29 */ /* 0x001fd00008000000 */
[----:B--2---:R-:W-:-:S07]  /*0170*/  DADD R2, R2, R6 ;  /* 0x0000000002027229 */ /* 0x004fce0000000006 */
[----:B------:R-:W-:Y:S01]  /*0180*/  STG.E.64 desc[UR4][R4.64], R2 ;  /* 0x0000000204007986 */ /* 0x000fe2000c101b04 */
[----:B------:R-:W-:Y:S05]  /*0190*/  EXIT ;  /* 0x000000000000794d */ /* 0x000fea0003800000 */
.L_x_96:
        /* <DEDUP_REMOVED lines=14> */
.L_x_121:


//--------------------- .text._Z22sum_accu_arrays_kernelPdS_S_m --------------------------
	.section	.text._Z22sum_accu_arrays_kernelPdS_S_m,"ax",@progbits
	.align	128
        .global         _Z22sum_accu_arrays_kernelPdS_S_m
        .type           _Z22sum_accu_arrays_kernelPdS_S_m,@function
        .size           _Z22sum_accu_arrays_kernelPdS_S_m,(.L_x_122 - _Z22sum_accu_arrays_kernelPdS_S_m)
        .other          _Z22sum_accu_arrays_kernelPdS_S_m,@"STO_CUDA_ENTRY STV_DEFAULT"
_Z22sum_accu_arrays_kernelPdS_S_m:
.text._Z22sum_accu_arrays_kernelPdS_S_m:
        /* <DEDUP_REMOVED lines=24> */
[----:B--2---:R-:W-:-:S08]  /*0180*/  DADD R2, R2, R4 ;  /* 0x0000000002027229 */ /* 0x004fd00000000004 */
[----:B---3--:R-:W-:-:S07]  /*0190*/  DADD R2, R2, R8 ;  /* 0x0000000002027229 */ /* 0x008fce0000000008 */
[----:B------:R-:W-:Y:S01]  /*01a0*/  STG.E.64 desc[UR4][R6.64], R2 ;  /* 0x0000000206007986 */ /* 0x000fe2000c101b04 */
[----:B------:R-:W-:Y:S05]  /*01b0*/  EXIT ;  /* 0x000000000000794d */ /* 0x000fea0003800000 */
.L_x_97:
        /* <DEDUP_REMOVED lines=12> */
.L_x_122:


//--------------------- .text._Z17sum_arrays_kernelPdS_S_m --------------------------
	.section	.text._Z17sum_arrays_kernelPdS_S_m,"ax",@progbits
	.align	128
        .global         _Z17sum_arrays_kernelPdS_S_m
        .type           _Z17sum_arrays_kernelPdS_S_m,@function
        .size           _Z17sum_arrays_kernelPdS_S_m,(.L_x_123 - _Z17sum_arrays_kernelPdS_S_m)
        .other          _Z17sum_arrays_kernelPdS_S_m,@"STO_CUDA_ENTRY STV_DEFAULT"
_Z17sum_arrays_kernelPdS_S_m:
.text._Z17sum_arrays_kernelPdS_S_m:
        /* <DEDUP_REMOVED lines=23> */
[----:B---3--:R-:W-:-:S07]  /*0170*/  DADD R2, R2, R4 ;  /* 0x0000000002027229 */ /* 0x008fce0000000004 */
[----:B------:R-:W-:Y:S01]  /*0180*/  STG.E.64 desc[UR4][R8.64], R2 ;  /* 0x0000000208007986 */ /* 0x000fe2000c101b04 */
[----:B------:R-:W-:Y:S05]  /*0190*/  EXIT ;  /* 0x000000000000794d */ /* 0x000fea0003800000 */
.L_x_98:
        /* <DEDUP_REMOVED lines=14> */
.L_x_123:


//--------------------- .text._Z16set_array_kernelPddm --------------------------
	.section	.text._Z16set_array_kernelPddm,"ax",@progbits
	.align	128
        .global         _Z16set_array_kernelPddm
        .type           _Z16set_array_kernelPddm,@function
        .size           _Z16set_array_kernelPddm,(.L_x_124 - _Z16set_array_kernelPddm)
        .other          _Z16set_array_kernelPddm,@"STO_CUDA_ENTRY STV_DEFAULT"
_Z16set_array_kernelPddm:
.text._Z16set_array_kernelPddm:
        /* <DEDUP_REMOVED lines=11> */
[----:B------:R-:W1:Y:S01]  /*00b0*/  LDC.64 R4, c[0x0][0x388] ;  /* 0x0000e200ff047b82 */ /* 0x000e620000000a00 */
[----:B------:R-:W1:Y:S01]  /*00c0*/  LDCU.64 UR4, c[0x0][0x358] ;  /* 0x00006b00ff0477ac */ /* 0x000e620008000a00 */
[----:B0-----:R-:W-:-:S04]  /*00d0*/  LEA R2, P0, R0, UR6, 0x3 ;  /* 0x0000000600027c11 */ /* 0x001fc8000f8018ff */
[----:B------:R-:W-:-:S05]  /*00e0*/  LEA.HI.X R3, R0, UR7, R3, 0x3, P0 ;  /* 0x0000000700037c11 */ /* 0x000fca00080f1c03 */
[----:B-1----:R-:W-:Y:S01]  /*00f0*/  STG.E.64 desc[UR4][R2.64], R4 ;  /* 0x0000000402007986 */ /* 0x002fe2000c101b04 */
[----:B------:R-:W-:Y:S05]  /*0100*/  EXIT ;  /* 0x000000000000794d */ /* 0x000fea0003800000 */
.L_x_99:
        /* <DEDUP_REMOVED lines=15> */
.L_x_124:


//--------------------- .text._Z13sum_reductionPdS_ --------------------------
	.section	.text._Z13sum_reductionPdS_,"ax",@progbits
	.align	128
        .global         _Z13sum_reductionPdS_
        .type           _Z13sum_reductionPdS_,@function
        .size           _Z13sum_reductionPdS_,(.L_x_125 - _Z13sum_reductionPdS_)
        .other          _Z13sum_reductionPdS_,@"STO_CUDA_ENTRY STV_DEFAULT"
_Z13sum_reductionPdS_:
.text._Z13sum_reductionPdS_:
[----:B------:R-:W-:Y:S01]  /*0000*/  LDC R1, c[0x0][0x37c] ;  /* 0x0000df00ff017b82 */ /* 0x000fe20000000800 */
[----:B------:R-:W0:Y:S01]  /*0010*/  S2R R0, SR_CTAID.X ;  /* 0x0000000000007919 */ /* 0x000e220000002500 */
[----:B------:R-:W0:Y:S06]  /*0020*/  LDCU UR8, c[0x0][0x360] ;  /* 0x00006c00ff0877ac */ /* 0x000e2c0008000800 */
[----:B------:R-:W1:Y:S01]  /*0030*/  LDC.64 R4, c[0x0][0x380] ;  /* 0x0000e000ff047b82 */ /* 0x000e620000000a00 */
[----:B------:R-:W2:Y:S01]  /*0040*/  S2R R11, SR_TID.X ;  /* 0x00000000000b7919 */ /* 0x000ea20000002100 */
[----:B------:R-:W3:Y:S01]  /*0050*/  LDCU.64 UR6, c[0x0][0x358] ;  /* 0x00006b00ff0677ac */ /* 0x000ee20008000a00 */
[----:B0-----:R-:W-:-:S05]  /*0060*/  IMAD R2, R0, UR8, RZ ;  /* 0x0000000800027c24 */ /* 0x001fca000f8e02ff */
[----:B--2---:R-:W-:-:S04]  /*0070*/  LEA R3, R2, R11, 0x1 ;  /* 0x0000000b02037211 */ /* 0x004fc800078e08ff */
[C---:B------:R-:W-:Y:S01]  /*0080*/  IADD3 R7, PT, PT, R3.reuse, UR8, RZ ;  /* 0x0000000803077c10 */ /* 0x040fe2000fffe0ff */
[----:B-1----:R-:W-:-:S04]  /*0090*/  IMAD.WIDE R2, R3, 0x8, R4 ;  /* 0x0000000803027825 */ /* 0x002fc800078e0204 */
[----:B------:R-:W-:Y:S02]  /*00a0*/  IMAD.WIDE.U32 R4, R7, 0x8, R4 ;  /* 0x0000000807047825 */ /* 0x000fe400078e0004 */
[----:B---3--:R-:W2:Y:S04]  /*00b0*/  LDG.E.64 R2, desc[UR6][R2.64] ;  /* 0x0000000602027981 */ /* 0x008ea8000c1e1b00 */
[----:B------:R-:W2:Y:S01]  /*00c0*/  LDG.E.64 R4, desc[UR6][R4.64] ;  /* 0x0000000604047981 */ /* 0x000ea2000c1e1b00 */
[----:B------:R-:W0:Y:S01]  /*00d0*/  S2UR UR5, SR_CgaCtaId ;  /* 0x00000000000579c3 */ /* 0x000e220000008800 */
[----:B------:R-:W-:Y:S01]  /*00e0*/  UMOV UR4, 0x400 ;  /* 0x0000040000047882 */ /* 0x000fe20000000000 */
[----:B------:R-:W-:Y:S01]  /*00f0*/  UISETP.GE.U32.AND UP0, UPT, UR8, 0x2, UPT ;  /* 0x000000020800788c */ /* 0x000fe2000bf06070 */
[----:B------:R-:W-:Y:S01]  /*0100*/  ISETP.NE.AND P0, PT, R11, RZ, PT ;  /* 0x000000ff0b00720c */ /* 0x000fe20003f05270 */
[----:B0-----:R-:W-:-:S06]  /*0110*/  ULEA UR4, UR5, UR4, 0x18 ;  /* 0x0000000405047291 */ /* 0x001fcc000f8ec0ff */
[----:B------:R-:W-:Y:S01]  /*0120*/  LEA R9, R11, UR4, 0x2 ;  /* 0x000000040b097c11 */ /* 0x000fe2000f8e10ff */
[----:B--2---:R-:W-:-:S10]  /*0130*/  DADD R6, R2, R4 ;  /* 0x0000000002067229 */ /* 0x004fd40000000004 */
[----:B------:R-:W0:Y:S02]  /*0140*/  F2F.F32.F64 R6, R6 ;  /* 0x0000000600067310 */ /* 0x000e240000301000 */
[----:B0-----:R0:W-:Y:S01]  /*0150*/  STS [R9], R6 ;  /* 0x0000000609007388 */ /* 0x0011e20000000800 */
[----:B------:R-:W-:Y:S06]  /*0160*/  BAR.SYNC.DEFER_BLOCKING 0x0 ;  /* 0x0000000000007b1d */ /* 0x000fec0000010000 */
[----:B------:R-:W-:Y:S05]  /*0170*/  BRA.U !UP0, `(.L_x_100) ;  /* 0x0000000108307547 */ /* 0x000fea000b800000 */
[----:B------:R-:W-:-:S07]  /*0180*/  IMAD.U32 R2, RZ, RZ, UR8 ;  /* 0x00000008ff027e24 */ /* 0x000fce000f8e00ff */
.L_x_101:
[----:B0-----:R-:W-:-:S04]  /*0190*/  SHF.R.U32.HI R6, RZ, 0x1, R2 ;  /* 0x00000001ff067819 */ /* 0x001fc80000011602 */
[----:B------:R-:W-:-:S13]  /*01a0*/  ISETP.GE.U32.AND P1, PT, R11, R6, PT ;  /* 0x000000060b00720c */ /* 0x000fda0003f26070 */
[----:B------:R-:W-:Y:S01]  /*01b0*/  @!P1 LEA R3, R6, R9, 0x2 ;  /* 0x0000000906039211 */ /* 0x000fe200078e10ff */
[----:B------:R-:W-:Y:S05]  /*01c0*/  @!P1 LDS R4, [R9] ;  /* 0x0000000009049984 */ /* 0x000fea0000000800 */
[----:B------:R-:W0:Y:S02]  /*01d0*/  @!P1 LDS R3, [R3] ;  /* 0x0000000003039984 */ /* 0x000e240000000800 */
[----:B0-----:R-:W-:-:S05]  /*01e0*/  @!P1 FADD R4, R3, R4 ;  /* 0x0000000403049221 */ /* 0x001fca0000000000 */
[----:B------:R1:W-:Y:S01]  /*01f0*/  @!P1 STS [R9], R4 ;  /* 0x0000000409009388 */ /* 0x0003e20000000800 */
[----:B------:R-:W-:Y:S01]  /*0200*/  BAR.SYNC.DEFER_BLOCKING 0x0 ;  /* 0x0000000000007b1d */ /* 0x000fe20000010000 */
[----:B------:R-:W-:Y:S01]  /*0210*/  ISETP.GT.U32.AND P1, PT, R2, 0x3, PT ;  /* 0x000000030200780c */ /* 0x000fe20003f24070 */
[----:B------:R-:W-:-:S12]  /*0220*/  IMAD.MOV.U32 R2, RZ, RZ, R6 ;  /* 0x000000ffff027224 */ /* 0x000fd800078e0006 */
[----:B-1----:R-:W-:Y:S05]  /*0230*/  @P1 BRA `(.L_x_101) ;  /* 0xfffffffc00d41947 */ /* 0x002fea000383ffff */
.L_x_100:
[----:B------:R-:W-:Y:S05]  /*0240*/  @P0 EXIT ;  /* 0x000000000000094d */ /* 0x000fea0003800000 */
[----:B------:R-:W1:Y:S01]  /*0250*/  S2UR UR5, SR_CgaCtaId ;  /* 0x00000000000579c3 */ /* 0x000e620000008800 */
[----:B------:R-:W-:-:S07]  /*0260*/  UMOV UR4, 0x400 ;  /* 0x0000040000047882 */ /* 0x000fce0000000000 */
[----:B------:R-:W2:Y:S01]  /*0270*/  LDC.64 R4, c[0x0][0x388] ;  /* 0x0000e200ff047b82 */ /* 0x000ea20000000a00 */
[----:B-1----:R-:W-:Y:S01]  /*0280*/  ULEA UR4, UR5, UR4, 0x18 ;  /* 0x0000000405047291 */ /* 0x002fe2000f8ec0ff */
[----:B--2---:R-:W-:-:S08]  /*0290*/  IMAD.WIDE.U32 R4, R0, 0x8, R4 ;  /* 0x0000000800047825 */ /* 0x004fd000078e0004 */
[----:B------:R-:W1:Y:S02]  /*02a0*/  LDS R2, [UR4] ;  /* 0x00000004ff027984 */ /* 0x000e640008000800 */
[----:B-1----:R-:W1:Y:S02]  /*02b0*/  F2F.F64.F32 R2, R2 ;  /* 0x0000000200027310 */ /* 0x002e640000201800 */
[----:B-1----:R-:W-:Y:S01]  /*02c0*/  STG.E.64 desc[UR6][R4.64], R2 ;  /* 0x0000000204007986 */ /* 0x002fe2000c101b06 */
[----:B------:R-:W-:Y:S05]  /*02d0*/  EXIT ;  /* 0x000000000000794d */ /* 0x000fea0003800000 */
.L_x_102:
        /* <DEDUP_REMOVED lines=10> */
.L_x_125:


//--------------------- .nv.shared.reserved.0     --------------------------
	.section	.nv.shared.reserved.0,"aw",@nobits
	.weak		__nv_reservedSMEM_offset_0_alias
	.size		__nv_reservedSMEM_offset_0_alias, 0, 64
	.other		__nv_reservedSMEM_offset_0_alias,@"STO_CUDA_RESERVED_SHARED STV_DEFAULT"
__nv_reservedSMEM_offset_0_alias:
	.zero		0
	.zero		64


//--------------------- .nv.shared._Z13sum_reductionPdS_ --------------------------
	.section	.nv.shared._Z13sum_reductionPdS_,"aw",@nobits
	.sectionflags	@""
	.align	4
.nv.shared._Z13sum_reductionPdS_:
	.zero		5120


//--------------------- .nv.constant0._Z20tanh_backward_kernelPdS_S_m --------------------------
	.section	.nv.constant0._Z20tanh_backward_kernelPdS_S_m,"a",@progbits
	.sectionflags	@""
	.align	4
.nv.constant0._Z20tanh_backward_kernelPdS_S_m:
	.zero		928


//--------------------- .nv.constant0._Z17tanh_array_kernelPdS_m --------------------------
	.section	.nv.constant0._Z17tanh_array_kernelPdS_m,"a",@progbits
	.sectionflags	@""
	.align	4
.nv.constant0._Z17tanh_array_kernelPdS_m:
	.zero		920


//--------------------- .nv.constant0._Z23sigmoid_backward_kernelPdS_S_m --------------------------
	.section	.nv.constant0._Z23sigmoid_backward_kernelPdS_S_m,"a",@progbits
	.sectionflags	@""
	.align	4
.nv.constant0._Z23sigmoid_backward_kernelPdS_S_m:
	.zero		928


//--------------------- .nv.constant0._Z20sigmoid_array_kernelPdS_m --------------------------
	.section	.nv.constant0._Z20sigmoid_array_kernelPdS_m,"a",@progbits
	.sectionflags	@""
	.align	4
.nv.constant0._Z20sigmoid_array_kernelPdS_m:
	.zero		920


//--------------------- .nv.constant0._Z26matmul_transpose_ab_kernelPdS_S_mmmm --------------------------
	.section	.nv.constant0._Z26matmul_transpose_ab_kernelPdS_S_mmmm,"a",@progbits
	.sectionflags	@""
	.align	4
.nv.constant0._Z26matmul_transpose_ab_kernelPdS_S_mmmm:
	.zero		952


//--------------------- .nv.constant0._Z25matmul_transpose_b_kernelPdS_S_mmmm --------------------------
	.section	.nv.constant0._Z25matmul_transpose_b_kernelPdS_S_mmmm,"a",@progbits
	.sectionflags	@""
	.align	4
.nv.constant0._Z25matmul_transpose_b_kernelPdS_S_mmmm:
	.zero		952


//--------------------- .nv.constant0._Z25matmul_transpose_a_kernelPdS_S_mmmm --------------------------
	.section	.nv.constant0._Z25matmul_transpose_a_kernelPdS_S_mmmm,"a",@progbits
	.sectionflags	@""
	.align	4
.nv.constant0._Z25matmul_transpose_a_kernelPdS_S_mmmm:
	.zero		952


//--------------------- .nv.constant0._Z13matmul_kernelPdS_S_mmmm --------------------------
	.section	.nv.constant0._Z13matmul_kernelPdS_S_mmmm,"a",@progbits
	.sectionflags	@""
	.align	4
.nv.constant0._Z13matmul_kernelPdS_S_mmmm:
	.zero		952


//--------------------- .nv.constant0._Z22div_accu_arrays_kernelPdS_S_m --------------------------
	.section	.nv.constant0._Z22div_accu_arrays_kernelPdS_S_m,"a",@progbits
	.sectionflags	@""
	.align	4
.nv.constant0._Z22div_accu_arrays_kernelPdS_S_m:
	.zero		928


//--------------------- .nv.constant0._Z17div_arrays_kernelPdS_S_m --------------------------
	.section	.nv.constant0._Z17div_arrays_kernelPdS_S_m,"a",@progbits
	.sectionflags	@""
	.align	4
.nv.constant0._Z17div_arrays_kernelPdS_S_m:
	.zero		928


//--------------------- .nv.constant0._Z22mul_accu_scalar_kernelPddS_m --------------------------
	.section	.nv.constant0._Z22mul_accu_scalar_kernelPddS_m,"a",@progbits
	.sectionflags	@""
	.align	4
.nv.constant0._Z22mul_accu_scalar_kernelPddS_m:
	.zero		928


//--------------------- .nv.constant0._Z22mul_accu_arrays_kernelPdS_S_m --------------------------
	.section	.nv.constant0._Z22mul_accu_arrays_kernelPdS_S_m,"a",@progbits
	.sectionflags	@""
	.align	4
.nv.constant0._Z22mul_accu_arrays_kernelPdS_S_m:
	.zero		928


//--------------------- .nv.constant0._Z17mul_arrays_kernelPdS_S_m --------------------------
	.section	.nv.constant0._Z17mul_arrays_kernelPdS_S_m,"a",@progbits
	.sectionflags	@""
	.align	4
.nv.constant0._Z17mul_arrays_kernelPdS_S_m:
	.zero		928


//--------------------- .nv.constant0._Z22sub_accu_arrays_kernelPdS_S_m --------------------------
	.section	.nv.constant0._Z22sub_accu_arrays_kernelPdS_S_m,"a",@progbits
	.sectionflags	@""
	.align	4
.nv.constant0._Z22sub_accu_arrays_kernelPdS_S_m:
	.zero		928


//--------------------- .nv.constant0._Z17sub_arrays_kernelPdS_S_m --------------------------
	.section	.nv.constant0._Z17sub_arrays_kernelPdS_S_m,"a",@progbits
	.sectionflags	@""
	.align	4
.nv.constant0._Z17sub_arrays_kernelPdS_S_m:
	.zero		928


//--------------------- .nv.constant0._Z22sum_accu_scalar_kernelPddS_m --------------------------
	.section	.nv.constant0._Z22sum_accu_scalar_kernelPddS_m,"a",@progbits
	.sectionflags	@""
	.align	4
.nv.constant0._Z22sum_accu_scalar_kernelPddS_m:
	.zero		928


//--------------------- .nv.constant0._Z22sum_accu_arrays_kernelPdS_S_m --------------------------
	.section	.nv.constant0._Z22sum_accu_arrays_kernelPdS_S_m,"a",@progbits
	.sectionflags	@""
	.align	4
.nv.constant0._Z22sum_accu_arrays_kernelPdS_S_m:
	.zero		928


//--------------------- .nv.constant0._Z17sum_arrays_kernelPdS_S_m --------------------------
	.section	.nv.constant0._Z17sum_arrays_kernelPdS_S_m,"a",@progbits
	.sectionflags	@""
	.align	4
.nv.constant0._Z17sum_arrays_kernelPdS_S_m:
	.zero		928


//--------------------- .nv.constant0._Z16set_array_kernelPddm --------------------------
	.section	.nv.constant0._Z16set_array_kernelPddm,"a",@progbits
	.sectionflags	@""
	.align	4
.nv.constant0._Z16set_array_kernelPddm:
	.zero		920


//--------------------- .nv.constant0._Z13sum_reductionPdS_ --------------------------
	.section	.nv.constant0._Z13sum_reductionPdS_,"a",@progbits
	.sectionflags	@""
	.align	4
.nv.constant0._Z13sum_reductionPdS_:
	.zero		912


//--------------------- SYMBOLS --------------------------

	.type		.nv.reservedSmem.offset0,@object
	.size		.nv.reservedSmem.offset0,0x4
	.type		.nv.reservedSmem.cap,@object
	.size		.nv.reservedSmem.cap,0x4
